	.target	sm_90a

	.elftype	@"ET_EXEC"


//--------------------- .note.nv.tkinfo           --------------------------
	.section	.note.nv.tkinfo,"",@"SHT_NOTE"
	.sectionflags	@"SHF_NOTE_NV_TKINFO"
	.tkinfo
        /*0018*/ 	.word	0x00000002
        /*0030*/ 	.string	""
        /*0030*/ 	.string	"ptxas"
        /*0030*/ 	.string	"Cuda compilation tools, release 13.0, V13.0.88"
        /*0030*/ 	.string	"Build cuda_13.0.r13.0/compiler.36424714_0"
        /*0030*/ 	.string	"-arch sm_90a -m 64 "



//--------------------- .note.nv.cuinfo           --------------------------
	.section	.note.nv.cuinfo,"",@"SHT_NOTE"
	.sectionflags	@"SHF_NOTE_NV_CUINFO"
        /*0018*/ 	.short	0x0002
        /*001a*/ 	.short	0x005a
        /*001c*/ 	.short	0x0082
	.zero		2


//--------------------- .nv.info                  --------------------------
	.section	.nv.info,"",@"SHT_CUDA_INFO"
	.align	4


	//----- nvinfo : EIATTR_REGCOUNT
	.align		4
        /*0000*/ 	.byte	0x04, 0x2f
        /*0002*/ 	.short	(.L_12 - .L_11)
	.align		4
.L_11:
        /*0004*/ 	.word	index@(_ZN7cutlass13device_kernelINS_4conv6kernel13ConvUniversalINS1_16ConvProblemShapeILNS1_8OperatorE1ELi2EEENS1_10collective14CollectiveConvINS1_46MainloopSm90TmaGmmaWarpSpecializedImplicitGemmILS5_1ELi18ELi2EN4cute5tupleIJNSA_1CILi2EEENSC_ILi1EEESE_EEENS1_36KernelImplicitTmaWarpSpecializedSm90ELi1EEENSB_IJNSC_ILi128EEENSC_ILi64EEENSB_IJNSC_ILi32EEEEEEEEENS_6half_tESN_NSA_8TiledMMAINSA_8MMA_AtomIJNSA_4SM904GMMA25MMA_64x64x16_F32F16F16_SSILNSR_5MajorE0ELST_1ELNSR_7ScaleInE1ELSU_1EEEEEENSA_6LayoutINSB_IJSE_SE_SE_EEENSB_IJNSC_ILi0EEESZ_SZ_EEEEENSB_IJNSA_10UnderscoreES12_S12_EEEEENS7_6detail26Sm90ImplicitGemmTileTraitsINSA_20SM90_TMA_LOAD_IM2COLENSA_14ComposedLayoutINSA_7SwizzleILi2ELi4ELi3EEENSA_18smem_ptr_flag_bitsILi16EEENSX_INSB_IJNSB_IJNSC_ILi8EEENSC_ILi16EEEEEENSB_IJSK_SE_EEENSB_IJSE_NSC_ILi18EEEEEEEEENSB_IJNSB_IJSK_NSC_ILi256EEEEEENSB_IJSE_SZ_EEENSB_IJSZ_NSC_ILi4096EEEEEEEEEEEEEvEENS16_INSA_23SM90_TMA_LOAD_MULTICASTENS18_INS19_ILi3ELi4ELi3EEES1C_NSX_INSB_IJNSB_IJSJ_SE_EEENSB_IJS1D_NSC_ILi4EEEEEES1I_EEENSB_IJS1M_NSB_IJSJ_NSC_ILi512EEEEEENSB_IJSZ_NSC_ILi2048EEEEEEEEEEEEEvEEEENS_8epilogue10collective6detail29Sm90TmaWarpSpecializedAdapterINS29_15DefaultEpilogueISN_NSB_IJNSB_IJlllEEESE_SZ_EEES2E_NS28_6thread17LinearCombinationISN_Li1EffLNS2F_9ScaleType4KindE0ELNS_15FloatRoundStyleE2ESN_EENS_4gemm15EpilogueDefaultEEEEEvvEEEEvNT_6ParamsE)
        /*0008*/ 	.word	0x0000005a


	//----- nvinfo : EIATTR_FRAME_SIZE
	.align		4
.L_12:
        /*000c*/ 	.byte	0x04, 0x11
        /*000e*/ 	.short	(.L_14 - .L_13)
	.align		4
.L_13:
        /*0010*/ 	.word	index@(_ZN7cutlass13device_kernelINS_4conv6kernel13ConvUniversalINS1_16ConvProblemShapeILNS1_8OperatorE1ELi2EEENS1_10collective14CollectiveConvINS1_46MainloopSm90TmaGmmaWarpSpecializedImplicitGemmILS5_1ELi18ELi2EN4cute5tupleIJNSA_1CILi2EEENSC_ILi1EEESE_EEENS1_36KernelImplicitTmaWarpSpecializedSm90ELi1EEENSB_IJNSC_ILi128EEENSC_ILi64EEENSB_IJNSC_ILi32EEEEEEEEENS_6half_tESN_NSA_8TiledMMAINSA_8MMA_AtomIJNSA_4SM904GMMA25MMA_64x64x16_F32F16F16_SSILNSR_5MajorE0ELST_1ELNSR_7ScaleInE1ELSU_1EEEEEENSA_6LayoutINSB_IJSE_SE_SE_EEENSB_IJNSC_ILi0EEESZ_SZ_EEEEENSB_IJNSA_10UnderscoreES12_S12_EEEEENS7_6detail26Sm90ImplicitGemmTileTraitsINSA_20SM90_TMA_LOAD_IM2COLENSA_14ComposedLayoutINSA_7SwizzleILi2ELi4ELi3EEENSA_18smem_ptr_flag_bitsILi16EEENSX_INSB_IJNSB_IJNSC_ILi8EEENSC_ILi16EEEEEENSB_IJSK_SE_EEENSB_IJSE_NSC_ILi18EEEEEEEEENSB_IJNSB_IJSK_NSC_ILi256EEEEEENSB_IJSE_SZ_EEENSB_IJSZ_NSC_ILi4096EEEEEEEEEEEEEvEENS16_INSA_23SM90_TMA_LOAD_MULTICASTENS18_INS19_ILi3ELi4ELi3EEES1C_NSX_INSB_IJNSB_IJSJ_SE_EEENSB_IJS1D_NSC_ILi4EEEEEES1I_EEENSB_IJS1M_NSB_IJSJ_NSC_ILi512EEEEEENSB_IJSZ_NSC_ILi2048EEEEEEEEEEEEEvEEEENS_8epilogue10collective6detail29Sm90TmaWarpSpecializedAdapterINS29_15DefaultEpilogueISN_NSB_IJNSB_IJlllEEESE_SZ_EEES2E_NS28_6thread17LinearCombinationISN_Li1EffLNS2F_9ScaleType4KindE0ELNS_15FloatRoundStyleE2ESN_EENS_4gemm15EpilogueDefaultEEEEEvvEEEEvNT_6ParamsE)
        /*0014*/ 	.word	0x00000000


	//----- nvinfo : EIATTR_MIN_STACK_SIZE
	.align		4
.L_14:
        /*0018*/ 	.byte	0x04, 0x12
        /*001a*/ 	.short	(.L_16 - .L_15)
	.align		4
.L_15:
        /*001c*/ 	.word	index@(_ZN7cutlass13device_kernelINS_4conv6kernel13ConvUniversalINS1_16ConvProblemShapeILNS1_8OperatorE1ELi2EEENS1_10collective14CollectiveConvINS1_46MainloopSm90TmaGmmaWarpSpecializedImplicitGemmILS5_1ELi18ELi2EN4cute5tupleIJNSA_1CILi2EEENSC_ILi1EEESE_EEENS1_36KernelImplicitTmaWarpSpecializedSm90ELi1EEENSB_IJNSC_ILi128EEENSC_ILi64EEENSB_IJNSC_ILi32EEEEEEEEENS_6half_tESN_NSA_8TiledMMAINSA_8MMA_AtomIJNSA_4SM904GMMA25MMA_64x64x16_F32F16F16_SSILNSR_5MajorE0ELST_1ELNSR_7ScaleInE1ELSU_1EEEEEENSA_6LayoutINSB_IJSE_SE_SE_EEENSB_IJNSC_ILi0EEESZ_SZ_EEEEENSB_IJNSA_10UnderscoreES12_S12_EEEEENS7_6detail26Sm90ImplicitGemmTileTraitsINSA_20SM90_TMA_LOAD_IM2COLENSA_14ComposedLayoutINSA_7SwizzleILi2ELi4ELi3EEENSA_18smem_ptr_flag_bitsILi16EEENSX_INSB_IJNSB_IJNSC_ILi8EEENSC_ILi16EEEEEENSB_IJSK_SE_EEENSB_IJSE_NSC_ILi18EEEEEEEEENSB_IJNSB_IJSK_NSC_ILi256EEEEEENSB_IJSE_SZ_EEENSB_IJSZ_NSC_ILi4096EEEEEEEEEEEEEvEENS16_INSA_23SM90_TMA_LOAD_MULTICASTENS18_INS19_ILi3ELi4ELi3EEES1C_NSX_INSB_IJNSB_IJSJ_SE_EEENSB_IJS1D_NSC_ILi4EEEEEES1I_EEENSB_IJS1M_NSB_IJSJ_NSC_ILi512EEEEEENSB_IJSZ_NSC_ILi2048EEEEEEEEEEEEEvEEEENS_8epilogue10collective6detail29Sm90TmaWarpSpecializedAdapterINS29_15DefaultEpilogueISN_NSB_IJNSB_IJlllEEESE_SZ_EEES2E_NS28_6thread17LinearCombinationISN_Li1EffLNS2F_9ScaleType4KindE0ELNS_15FloatRoundStyleE2ESN_EENS_4gemm15EpilogueDefaultEEEEEvvEEEEvNT_6ParamsE)
        /*0020*/ 	.word	0x00000000
.L_16:


//--------------------- .nv.compat                --------------------------
	.section	.nv.compat,"",@"SHT_CUDA_COMPAT_INFO"
	.align	4
        /*0000*/ 	.byte	0x02, 0x09, 0x01, 0x00, 0x02, 0x02, 0x04, 0x00, 0x02, 0x05, 0x05, 0x00, 0x03, 0x07, 0x01, 0x01
        /*0010*/ 	.byte	0x02, 0x03, 0x01, 0x00, 0x02, 0x06, 0x01, 0x00, 0x04, 0x0b, 0x08, 0x00, 0x00, 0x00, 0x00, 0x00
        /*0020*/ 	.byte	0x00, 0x00, 0x00, 0x00


//--------------------- .nv.info._ZN7cutlass13device_kernelINS_4conv6kernel13ConvUniversalINS1_16ConvProblemShapeILNS1_8OperatorE1ELi2EEENS1_10collective14CollectiveConvINS1_46MainloopSm90TmaGmmaWarpSpecializedImplicitGemmILS5_1ELi18ELi2EN4cute5tupleIJNSA_1CILi2EEENSC_ILi1EEESE_EEENS1_36KernelImplicitTmaWarpSpecializedSm90ELi1EEENSB_IJNSC_ILi128EEENSC_ILi64EEENSB_IJNSC_ILi32EEEEEEEEENS_6half_tESN_NSA_8TiledMMAINSA_8MMA_AtomIJNSA_4SM904GMMA25MMA_64x64x16_F32F16F16_SSILNSR_5MajorE0ELST_1ELNSR_7ScaleInE1ELSU_1EEEEEENSA_6LayoutINSB_IJSE_SE_SE_EEENSB_IJNSC_ILi0EEESZ_SZ_EEEEENSB_IJNSA_10UnderscoreES12_S12_EEEEENS7_6detail26Sm90ImplicitGemmTileTraitsINSA_20SM90_TMA_LOAD_IM2COLENSA_14ComposedLayoutINSA_7SwizzleILi2ELi4ELi3EEENSA_18smem_ptr_flag_bitsILi16EEENSX_INSB_IJNSB_IJNSC_ILi8EEENSC_ILi16EEEEEENSB_IJSK_SE_EEENSB_IJSE_NSC_ILi18EEEEEEEEENSB_IJNSB_IJSK_NSC_ILi256EEEEEENSB_IJSE_SZ_EEENSB_IJSZ_NSC_ILi4096EEEEEEEEEEEEEvEENS16_INSA_23SM90_TMA_LOAD_MULTICASTENS18_INS19_ILi3ELi4ELi3EEES1C_NSX_INSB_IJNSB_IJSJ_SE_EEENSB_IJS1D_NSC_ILi4EEEEEES1I_EEENSB_IJS1M_NSB_IJSJ_NSC_ILi512EEEEEENSB_IJSZ_NSC_ILi2048EEEEEEEEEEEEEvEEEENS_8epilogue10collective6detail29Sm90TmaWarpSpecializedAdapterINS29_15DefaultEpilogueISN_NSB_IJNSB_IJlllEEESE_SZ_EEES2E_NS28_6thread17LinearCombinationISN_Li1EffLNS2F_9ScaleType4KindE0ELNS_15FloatRoundStyleE2ESN_EENS_4gemm15EpilogueDefaultEEEEEvvEEEEvNT_6ParamsE --------------------------
	.section	.nv.info._ZN7cutlass13device_kernelINS_4conv6kernel13ConvUniversalINS1_16ConvProblemShapeILNS1_8OperatorE1ELi2EEENS1_10collective14CollectiveConvINS1_46MainloopSm90TmaGmmaWarpSpecializedImplicitGemmILS5_1ELi18ELi2EN4cute5tupleIJNSA_1CILi2EEENSC_ILi1EEESE_EEENS1_36KernelImplicitTmaWarpSpecializedSm90ELi1EEENSB_IJNSC_ILi128EEENSC_ILi64EEENSB_IJNSC_ILi32EEEEEEEEENS_6half_tESN_NSA_8TiledMMAINSA_8MMA_AtomIJNSA_4SM904GMMA25MMA_64x64x16_F32F16F16_SSILNSR_5MajorE0ELST_1ELNSR_7ScaleInE1ELSU_1EEEEEENSA_6LayoutINSB_IJSE_SE_SE_EEENSB_IJNSC_ILi0EEESZ_SZ_EEEEENSB_IJNSA_10UnderscoreES12_S12_EEEEENS7_6detail26Sm90ImplicitGemmTileTraitsINSA_20SM90_TMA_LOAD_IM2COLENSA_14ComposedLayoutINSA_7SwizzleILi2ELi4ELi3EEENSA_18smem_ptr_flag_bitsILi16EEENSX_INSB_IJNSB_IJNSC_ILi8EEENSC_ILi16EEEEEENSB_IJSK_SE_EEENSB_IJSE_NSC_ILi18EEEEEEEEENSB_IJNSB_IJSK_NSC_ILi256EEEEEENSB_IJSE_SZ_EEENSB_IJSZ_NSC_ILi4096EEEEEEEEEEEEEvEENS16_INSA_23SM90_TMA_LOAD_MULTICASTENS18_INS19_ILi3ELi4ELi3EEES1C_NSX_INSB_IJNSB_IJSJ_SE_EEENSB_IJS1D_NSC_ILi4EEEEEES1I_EEENSB_IJS1M_NSB_IJSJ_NSC_ILi512EEEEEENSB_IJSZ_NSC_ILi2048EEEEEEEEEEEEEvEEEENS_8epilogue10collective6detail29Sm90TmaWarpSpecializedAdapterINS29_15DefaultEpilogueISN_NSB_IJNSB_IJlllEEESE_SZ_EEES2E_NS28_6thread17LinearCombinationISN_Li1EffLNS2F_9ScaleType4KindE0ELNS_15FloatRoundStyleE2ESN_EENS_4gemm15EpilogueDefaultEEEEEvvEEEEvNT_6ParamsE,"",@"SHT_CUDA_INFO"
	.sectionflags	@""
	.align	4


	//----- nvinfo : EIATTR_CUDA_API_VERSION
	.align		4
        /*0000*/ 	.byte	0x04, 0x37
        /*0002*/ 	.short	(.L_18 - .L_17)
.L_17:
        /*0004*/ 	.word	0x00000082


	//----- nvinfo : EIATTR_KPARAM_INFO
	.align		4
.L_18:
        /*0008*/ 	.byte	0x04, 0x17
        /*000a*/ 	.short	(.L_20 - .L_19)
.L_19:
        /*000c*/ 	.word	0x00000000
        /*0010*/ 	.short	0x0000
        /*0012*/ 	.short	0x0070
        /*0014*/ 	.byte	0x00, 0xf0, 0x01, 0x0e


	//----- nvinfo : EIATTR_SPARSE_MMA_MASK
	.align		4
.L_20:
        /*0018*/ 	.byte	0x03, 0x50
        /*001a*/ 	.short	0x0000


	//----- nvinfo : EIATTR_MAXREG_COUNT
	.align		4
        /*001c*/ 	.byte	0x03, 0x1b
        /*001e*/ 	.short	0x00ff


	//----- nvinfo : EIATTR_NUM_BARRIERS
	.align		4
        /*0020*/ 	.byte	0x02, 0x4c
        /*0022*/ 	.byte	0x01
	.zero		1


	//----- nvinfo : EIATTR_MERCURY_ISA_VERSION
	.align		4
        /*0024*/ 	.byte	0x03, 0x5f
        /*0026*/ 	.short	0x0101


	//----- nvinfo : EIATTR_COOP_GROUP_MASK_REGIDS
	.align		4
        /*0028*/ 	.byte	0x04, 0x29
        /*002a*/ 	.short	(.L_22 - .L_21)


	//   ....[0]....
.L_21:
        /*002c*/ 	.word	0xffffffff


	//   ....[1]....
        /*0030*/ 	.word	0xffffffff


	//   ....[2]....
        /*0034*/ 	.word	0xffffffff


	//   ....[3]....
        /*0038*/ 	.word	0xffffffff


	//----- nvinfo : EIATTR_COOP_GROUP_INSTR_OFFSETS
	.align		4
.L_22:
        /*003c*/ 	.byte	0x04, 0x28
        /*003e*/ 	.short	(.L_24 - .L_23)


	//   ....[0]....
.L_23:
        /*0040*/ 	.word	0x00000070


	//   ....[1]....
        /*0044*/ 	.word	0x00000080


	//   ....[2]....
        /*0048*/ 	.word	0x00000140


	//   ....[3]....
        /*004c*/ 	.word	0x00000890


	//----- nvinfo : EIATTR_MBARRIER_INSTR_OFFSETS
	.align		4
.L_24:
        /*0050*/ 	.byte	0x04, 0x39
        /*0052*/ 	.short	(.L_26 - .L_25)


	//   ....[0]....
.L_25:
        /*0054*/ 	.word	0x00000310
        /*0058*/ 	.word	0x000000ff
        /*005c*/ 	.word	0x00036000
        /*0060*/ 	.short	0x0100
        /*0062*/ 	.byte	0x08
	.zero		1


	//   ....[1]....
        /*0064*/ 	.word	0x00000320
        /*0068*/ 	.word	0x000000ff
        /*006c*/ 	.word	0x00036090
        /*0070*/ 	.short	0x0100
        /*0072*/ 	.byte	0x08
	.zero		1


	//   ....[2]....
        /*0074*/ 	.word	0x00000330
        /*0078*/ 	.word	0x000000ff
        /*007c*/ 	.word	0x00036008
        /*0080*/ 	.short	0x0100
        /*0082*/ 	.byte	0x08
	.zero		1


	//   ....[3]....
        /*0084*/ 	.word	0x00000340
        /*0088*/ 	.word	0x000000ff
        /*008c*/ 	.word	0x00036098
        /*0090*/ 	.short	0x0100
        /*0092*/ 	.byte	0x08
	.zero		1


	//   ....[4]....
        /*0094*/ 	.word	0x00000350
        /*0098*/ 	.word	0x000000ff
        /*009c*/ 	.word	0x00036010
        /*00a0*/ 	.short	0x0100
        /*00a2*/ 	.byte	0x08
	.zero		1


	//   ....[5]....
        /*00a4*/ 	.word	0x00000360
        /*00a8*/ 	.word	0x000000ff
        /*00ac*/ 	.word	0x000360a0
        /*00b0*/ 	.short	0x0100
        /*00b2*/ 	.byte	0x08
	.zero		1


	//   ....[6]....
        /*00b4*/ 	.word	0x00000370
        /*00b8*/ 	.word	0x000000ff
        /*00bc*/ 	.word	0x00036018
        /*00c0*/ 	.short	0x0100
        /*00c2*/ 	.byte	0x08
	.zero		1


	//   ....[7]....
        /*00c4*/ 	.word	0x00000380
        /*00c8*/ 	.word	0x000000ff
        /*00cc*/ 	.word	0x000360a8
        /*00d0*/ 	.short	0x0100
        /*00d2*/ 	.byte	0x08
	.zero		1


	//   ....[8]....
        /*00d4*/ 	.word	0x00000390
        /*00d8*/ 	.word	0x000000ff
        /*00dc*/ 	.word	0x00036020
        /*00e0*/ 	.short	0x0100
        /*00e2*/ 	.byte	0x08
	.zero		1


	//   ....[9]....
        /*00e4*/ 	.word	0x000003a0
        /*00e8*/ 	.word	0x000000ff
        /*00ec*/ 	.word	0x000360b0
        /*00f0*/ 	.short	0x0100
        /*00f2*/ 	.byte	0x08
	.zero		1


	//   ....[10]....
        /*00f4*/ 	.word	0x000003b0
        /*00f8*/ 	.word	0x000000ff
        /*00fc*/ 	.word	0x00036028
        /*0100*/ 	.short	0x0100
        /*0102*/ 	.byte	0x08
	.zero		1


	//   ....[11]....
        /*0104*/ 	.word	0x000003c0
        /*0108*/ 	.word	0x000000ff
        /*010c*/ 	.word	0x000360b8
        /*0110*/ 	.short	0x0100
        /*0112*/ 	.byte	0x08
	.zero		1


	//   ....[12]....
        /*0114*/ 	.word	0x000003d0
        /*0118*/ 	.word	0x000000ff
        /*011c*/ 	.word	0x00036030
        /*0120*/ 	.short	0x0100
        /*0122*/ 	.byte	0x08
	.zero		1


	//   ....[13]....
        /*0124*/ 	.word	0x000003e0
        /*0128*/ 	.word	0x000000ff
        /*012c*/ 	.word	0x000360c0
        /*0130*/ 	.short	0x0100
        /*0132*/ 	.byte	0x08
	.zero		1


	//   ....[14]....
        /*0134*/ 	.word	0x000003f0
        /*0138*/ 	.word	0x000000ff
        /*013c*/ 	.word	0x00036038
        /*0140*/ 	.short	0x0100
        /*0142*/ 	.byte	0x08
	.zero		1


	//   ....[15]....
        /*0144*/ 	.word	0x00000400
        /*0148*/ 	.word	0x000000ff
        /*014c*/ 	.word	0x000360c8
        /*0150*/ 	.short	0x0100
        /*0152*/ 	.byte	0x08
	.zero		1


	//   ....[16]....
        /*0154*/ 	.word	0x00000410
        /*0158*/ 	.word	0x000000ff
        /*015c*/ 	.word	0x00036040
        /*0160*/ 	.short	0x0100
        /*0162*/ 	.byte	0x08
	.zero		1


	//   ....[17]....
        /*0164*/ 	.word	0x00000420
        /*0168*/ 	.word	0x000000ff
        /*016c*/ 	.word	0x000360d0
        /*0170*/ 	.short	0x0100
        /*0172*/ 	.byte	0x08
	.zero		1


	//   ....[18]....
        /*0174*/ 	.word	0x00000430
        /*0178*/ 	.word	0x000000ff
        /*017c*/ 	.word	0x00036048
        /*0180*/ 	.short	0x0100
        /*0182*/ 	.byte	0x08
	.zero		1


	//   ....[19]....
        /*0184*/ 	.word	0x00000440
        /*0188*/ 	.word	0x000000ff
        /*018c*/ 	.word	0x000360d8
        /*0190*/ 	.short	0x0100
        /*0192*/ 	.byte	0x08
	.zero		1


	//   ....[20]....
        /*0194*/ 	.word	0x00000450
        /*0198*/ 	.word	0x000000ff
        /*019c*/ 	.word	0x00036050
        /*01a0*/ 	.short	0x0100
        /*01a2*/ 	.byte	0x08
	.zero		1


	//   ....[21]....
        /*01a4*/ 	.word	0x00000460
        /*01a8*/ 	.word	0x000000ff
        /*01ac*/ 	.word	0x000360e0
        /*01b0*/ 	.short	0x0100
        /*01b2*/ 	.byte	0x08
	.zero		1


	//   ....[22]....
        /*01b4*/ 	.word	0x00000470
        /*01b8*/ 	.word	0x000000ff
        /*01bc*/ 	.word	0x00036058
        /*01c0*/ 	.short	0x0100
        /*01c2*/ 	.byte	0x08
	.zero		1


	//   ....[23]....
        /*01c4*/ 	.word	0x00000480
        /*01c8*/ 	.word	0x000000ff
        /*01cc*/ 	.word	0x000360e8
        /*01d0*/ 	.short	0x0100
        /*01d2*/ 	.byte	0x08
	.zero		1


	//   ....[24]....
        /*01d4*/ 	.word	0x00000490
        /*01d8*/ 	.word	0x000000ff
        /*01dc*/ 	.word	0x00036060
        /*01e0*/ 	.short	0x0100
        /*01e2*/ 	.byte	0x08
	.zero		1


	//   ....[25]....
        /*01e4*/ 	.word	0x000004a0
        /*01e8*/ 	.word	0x000000ff
        /*01ec*/ 	.word	0x000360f0
        /*01f0*/ 	.short	0x0100
        /*01f2*/ 	.byte	0x08
	.zero		1


	//   ....[26]....
        /*01f4*/ 	.word	0x000004b0
        /*01f8*/ 	.word	0x000000ff
        /*01fc*/ 	.word	0x00036068
        /*0200*/ 	.short	0x0100
        /*0202*/ 	.byte	0x08
	.zero		1


	//   ....[27]....
        /*0204*/ 	.word	0x000004c0
        /*0208*/ 	.word	0x000000ff
        /*020c*/ 	.word	0x000360f8
        /*0210*/ 	.short	0x0100
        /*0212*/ 	.byte	0x08
	.zero		1


	//   ....[28]....
        /*0214*/ 	.word	0x000004d0
        /*0218*/ 	.word	0x000000ff
        /*021c*/ 	.word	0x00036070
        /*0220*/ 	.short	0x0100
        /*0222*/ 	.byte	0x08
	.zero		1


	//   ....[29]....
        /*0224*/ 	.word	0x000004e0
        /*0228*/ 	.word	0x000000ff
        /*022c*/ 	.word	0x00036100
        /*0230*/ 	.short	0x0100
        /*0232*/ 	.byte	0x08
	.zero		1


	//   ....[30]....
        /*0234*/ 	.word	0x000004f0
        /*0238*/ 	.word	0x000000ff
        /*023c*/ 	.word	0x00036078
        /*0240*/ 	.short	0x0100
        /*0242*/ 	.byte	0x08
	.zero		1


	//   ....[31]....
        /*0244*/ 	.word	0x00000500
        /*0248*/ 	.word	0x000000ff
        /*024c*/ 	.word	0x00036108
        /*0250*/ 	.short	0x0100
        /*0252*/ 	.byte	0x08
	.zero		1


	//   ....[32]....
        /*0254*/ 	.word	0x00000510
        /*0258*/ 	.word	0x000000ff
        /*025c*/ 	.word	0x00036080
        /*0260*/ 	.short	0x0100
        /*0262*/ 	.byte	0x08
	.zero		1


	//   ....[33]....
        /*0264*/ 	.word	0x00000520
        /*0268*/ 	.word	0x000000ff
        /*026c*/ 	.word	0x00036110
        /*0270*/ 	.short	0x0100
        /*0272*/ 	.byte	0x08
	.zero		1


	//   ....[34]....
        /*0274*/ 	.word	0x00000530
        /*0278*/ 	.word	0x000000ff
        /*027c*/ 	.word	0x00036088
        /*0280*/ 	.short	0x0100
        /*0282*/ 	.byte	0x08
	.zero		1


	//   ....[35]....
        /*0284*/ 	.word	0x00000540
        /*0288*/ 	.word	0x000000ff
        /*028c*/ 	.word	0x00036118
        /*0290*/ 	.short	0x0100
        /*0292*/ 	.byte	0x08
	.zero		1


	//   ....[36]....
        /*0294*/ 	.word	0x00000ee0
        /*0298*/ 	.word	0x00000007
        /*029c*/ 	.word	0x00036000
        /*02a0*/ 	.short	0x010a
        /*02a2*/ 	.byte	0x3f
	.zero		1


	//   ....[37]....
        /*02a4*/ 	.word	0x00001240
        /*02a8*/ 	.word	0x00000009
        /*02ac*/ 	.word	0x00036000
        /*02b0*/ 	.short	0x010a
        /*02b2*/ 	.byte	0x3f
	.zero		1


	//   ....[38]....
        /*02b4*/ 	.word	0x00001440
        /*02b8*/ 	.word	0x00000009
        /*02bc*/ 	.word	0x00000000
        /*02c0*/ 	.short	0x0101
        /*02c2*/ 	.byte	0x3f
	.zero		1


	//   ....[39]....
        /*02c4*/ 	.word	0x00001670
        /*02c8*/ 	.word	0x00000003
        /*02cc*/ 	.word	0x00000000
        /*02d0*/ 	.short	0x0101
        /*02d2*/ 	.byte	0x3f
	.zero		1


	//   ....[40]....
        /*02d4*/ 	.word	0x00006460
        /*02d8*/ 	.word	0x0000000e
        /*02dc*/ 	.word	0x00036090
        /*02e0*/ 	.short	0x010a
        /*02e2*/ 	.byte	0x3f
	.zero		1


	//   ....[41]....
        /*02e4*/ 	.word	0x00006b40
        /*02e8*/ 	.word	0x00000002
        /*02ec*/ 	.word	0x00000000
        /*02f0*/ 	.short	0x010a
        /*02f2*/ 	.byte	0x3f
	.zero		1


	//   ....[42]....
        /*02f4*/ 	.word	0x00006bf0
        /*02f8*/ 	.word	0x00000002
        /*02fc*/ 	.word	0x00000000
        /*0300*/ 	.short	0x010a
        /*0302*/ 	.byte	0x3f
	.zero		1


	//   ....[43]....
        /*0304*/ 	.word	0x00006ca0
        /*0308*/ 	.word	0x00000002
        /*030c*/ 	.word	0x00000000
        /*0310*/ 	.short	0x010a
        /*0312*/ 	.byte	0x3f
	.zero		1


	//   ....[44]....
        /*0314*/ 	.word	0x00006d50
        /*0318*/ 	.word	0x00000002
        /*031c*/ 	.word	0x00000000
        /*0320*/ 	.short	0x010a
        /*0322*/ 	.byte	0x3f
	.zero		1


	//   ....[45]....
        /*0324*/ 	.word	0x00006e00
        /*0328*/ 	.word	0x00000002
        /*032c*/ 	.word	0x00000000
        /*0330*/ 	.short	0x010a
        /*0332*/ 	.byte	0x3f
	.zero		1


	//   ....[46]....
        /*0334*/ 	.word	0x00006eb0
        /*0338*/ 	.word	0x00000002
        /*033c*/ 	.word	0x00000000
        /*0340*/ 	.short	0x010a
        /*0342*/ 	.byte	0x3f
	.zero		1


	//   ....[47]....
        /*0344*/ 	.word	0x00006f60
        /*0348*/ 	.word	0x00000002
        /*034c*/ 	.word	0x00000000
        /*0350*/ 	.short	0x010a
        /*0352*/ 	.byte	0x3f
	.zero		1


	//   ....[48]....
        /*0354*/ 	.word	0x00007010
        /*0358*/ 	.word	0x00000002
        /*035c*/ 	.word	0x00000000
        /*0360*/ 	.short	0x010a
        /*0362*/ 	.byte	0x3f
	.zero		1


	//   ....[49]....
        /*0364*/ 	.word	0x000070c0
        /*0368*/ 	.word	0x00000002
        /*036c*/ 	.word	0x00000000
        /*0370*/ 	.short	0x010a
        /*0372*/ 	.byte	0x3f
	.zero		1


	//   ....[50]....
        /*0374*/ 	.word	0x00007170
        /*0378*/ 	.word	0x00000002
        /*037c*/ 	.word	0x00000000
        /*0380*/ 	.short	0x010a
        /*0382*/ 	.byte	0x3f
	.zero		1


	//   ....[51]....
        /*0384*/ 	.word	0x00007220
        /*0388*/ 	.word	0x00000002
        /*038c*/ 	.word	0x00000000
        /*0390*/ 	.short	0x010a
        /*0392*/ 	.byte	0x3f
	.zero		1


	//   ....[52]....
        /*0394*/ 	.word	0x000072d0
        /*0398*/ 	.word	0x00000002
        /*039c*/ 	.word	0x00000000
        /*03a0*/ 	.short	0x010a
        /*03a2*/ 	.byte	0x3f
	.zero		1


	//   ....[53]....
        /*03a4*/ 	.word	0x00007380
        /*03a8*/ 	.word	0x00000002
        /*03ac*/ 	.word	0x00000000
        /*03b0*/ 	.short	0x010a
        /*03b2*/ 	.byte	0x3f
	.zero		1


	//   ....[54]....
        /*03b4*/ 	.word	0x00007430
        /*03b8*/ 	.word	0x00000002
        /*03bc*/ 	.word	0x00000000
        /*03c0*/ 	.short	0x010a
        /*03c2*/ 	.byte	0x3f
	.zero		1


	//   ....[55]....
        /*03c4*/ 	.word	0x000074e0
        /*03c8*/ 	.word	0x00000002
        /*03cc*/ 	.word	0x00000000
        /*03d0*/ 	.short	0x010a
        /*03d2*/ 	.byte	0x3f
	.zero		1


	//   ....[56]....
        /*03d4*/ 	.word	0x00007590
        /*03d8*/ 	.word	0x00000002
        /*03dc*/ 	.word	0x00000000
        /*03e0*/ 	.short	0x010a
        /*03e2*/ 	.byte	0x3f
	.zero		1


	//   ....[57]....
        /*03e4*/ 	.word	0x00007640
        /*03e8*/ 	.word	0x00000002
        /*03ec*/ 	.word	0x00000000
        /*03f0*/ 	.short	0x010a
        /*03f2*/ 	.byte	0x3f
	.zero		1


	//   ....[58]....
        /*03f4*/ 	.word	0x000076f0
        /*03f8*/ 	.word	0x00000005
        /*03fc*/ 	.word	0x00000000
        /*0400*/ 	.short	0x010a
        /*0402*/ 	.byte	0x3f
	.zero		1


	//----- nvinfo : EIATTR_NUM_MBARRIERS
	.align		4
.L_26:
        /*0404*/ 	.byte	0x03, 0x38
        /*0406*/ 	.short	0x0024


	//----- nvinfo : EIATTR_EXIT_INSTR_OFFSETS
	.align		4
        /*0408*/ 	.byte	0x04, 0x1c
        /*040a*/ 	.short	(.L_28 - .L_27)


	//   ....[0]....
.L_27:
        /*040c*/ 	.word	0x00000c10


	//   ....[1]....
        /*0410*/ 	.word	0x000017d0


	//   ....[2]....
        /*0414*/ 	.word	0x00004ba0


	//   ....[3]....
        /*0418*/ 	.word	0x00004bd0


	//   ....[4]....
        /*041c*/ 	.word	0x00006230


	//   ....[5]....
        /*0420*/ 	.word	0x00006260


	//   ....[6]....
        /*0424*/ 	.word	0x00006280


	//   ....[7]....
        /*0428*/ 	.word	0x00006a30


	//   ....[8]....
        /*042c*/ 	.word	0x00007720


	//----- nvinfo : EIATTR_MAX_THREADS
	.align		4
.L_28:
        /*0430*/ 	.byte	0x04, 0x05
        /*0432*/ 	.short	(.L_30 - .L_29)
.L_29:
        /*0434*/ 	.word	0x00000100
        /*0438*/ 	.word	0x00000001
        /*043c*/ 	.word	0x00000001


	//----- nvinfo : EIATTR_CRS_STACK_SIZE
	.align		4
.L_30:
        /*0440*/ 	.byte	0x04, 0x1e
        /*0442*/ 	.short	(.L_32 - .L_31)
.L_31:
        /*0444*/ 	.word	0x00000000


	//----- nvinfo : EIATTR_CBANK_PARAM_SIZE
	.align		4
.L_32:
        /*0448*/ 	.byte	0x03, 0x19
        /*044a*/ 	.short	0x03f0


	//----- nvinfo : EIATTR_PARAM_CBANK
	.align		4
        /*044c*/ 	.byte	0x04, 0x0a
        /*044e*/ 	.short	(.L_34 - .L_33)
	.align		4
.L_33:
        /*0450*/ 	.word	index@(.nv.constant0._ZN7cutlass13device_kernelINS_4conv6kernel13ConvUniversalINS1_16ConvProblemShapeILNS1_8OperatorE1ELi2EEENS1_10collective14CollectiveConvINS1_46MainloopSm90TmaGmmaWarpSpecializedImplicitGemmILS5_1ELi18ELi2EN4cute5tupleIJNSA_1CILi2EEENSC_ILi1EEESE_EEENS1_36KernelImplicitTmaWarpSpecializedSm90ELi1EEENSB_IJNSC_ILi128EEENSC_ILi64EEENSB_IJNSC_ILi32EEEEEEEEENS_6half_tESN_NSA_8TiledMMAINSA_8MMA_AtomIJNSA_4SM904GMMA25MMA_64x64x16_F32F16F16_SSILNSR_5MajorE0ELST_1ELNSR_7ScaleInE1ELSU_1EEEEEENSA_6LayoutINSB_IJSE_SE_SE_EEENSB_IJNSC_ILi0EEESZ_SZ_EEEEENSB_IJNSA_10UnderscoreES12_S12_EEEEENS7_6detail26Sm90ImplicitGemmTileTraitsINSA_20SM90_TMA_LOAD_IM2COLENSA_14ComposedLayoutINSA_7SwizzleILi2ELi4ELi3EEENSA_18smem_ptr_flag_bitsILi16EEENSX_INSB_IJNSB_IJNSC_ILi8EEENSC_ILi16EEEEEENSB_IJSK_SE_EEENSB_IJSE_NSC_ILi18EEEEEEEEENSB_IJNSB_IJSK_NSC_ILi256EEEEEENSB_IJSE_SZ_EEENSB_IJSZ_NSC_ILi4096EEEEEEEEEEEEEvEENS16_INSA_23SM90_TMA_LOAD_MULTICASTENS18_INS19_ILi3ELi4ELi3EEES1C_NSX_INSB_IJNSB_IJSJ_SE_EEENSB_IJS1D_NSC_ILi4EEEEEES1I_EEENSB_IJS1M_NSB_IJSJ_NSC_ILi512EEEEEENSB_IJSZ_NSC_ILi2048EEEEEEEEEEEEEvEEEENS_8epilogue10collective6detail29Sm90TmaWarpSpecializedAdapterINS29_15DefaultEpilogueISN_NSB_IJNSB_IJlllEEESE_SZ_EEES2E_NS28_6thread17LinearCombinationISN_Li1EffLNS2F_9ScaleType4KindE0ELNS_15FloatRoundStyleE2ESN_EENS_4gemm15EpilogueDefaultEEEEEvvEEEEvNT_6ParamsE)
        /*0454*/ 	.short	0x0210
        /*0456*/ 	.short	0x03f0


	//----- nvinfo : EIATTR_SW_WAR
	.align		4
.L_34:
        /*0458*/ 	.byte	0x04, 0x36
        /*045a*/ 	.short	(.L_36 - .L_35)
.L_35:
        /*045c*/ 	.word	0x00000008
.L_36:


//--------------------- .nv.callgraph             --------------------------
	.section	.nv.callgraph,"",@"SHT_CUDA_CALLGRAPH"
	.align	4
	.sectionentsize	8
	.align		4
        /*0000*/ 	.word	0x00000000
	.align		4
        /*0004*/ 	.word	0xffffffff
	.align		4
        /*0008*/ 	.word	0x00000000
	.align		4
        /*000c*/ 	.word	0xfffffffe
	.align		4
        /*0010*/ 	.word	0x00000000
	.align		4
        /*0014*/ 	.word	0xfffffffd
	.align		4
        /*0018*/ 	.word	0x00000000
	.align		4
        /*001c*/ 	.word	0xfffffffc


//--------------------- .nv.constant4             --------------------------
	.section	.nv.constant4,"a",@progbits
	.align	8
	.align		8
.nv.constant4:
        /*0000*/ 	.dword	_ZN39_INTERNAL_bffabbaa_4_k_cu_37dcdbb3_26694cuda3std3__45__cpo5beginE
	.align		8
        /*0008*/ 	.dword	_ZN39_INTERNAL_bffabbaa_4_k_cu_37dcdbb3_26694cuda3std3__45__cpo3endE
	.align		8
        /*0010*/ 	.dword	_ZN39_INTERNAL_bffabbaa_4_k_cu_37dcdbb3_26694cuda3std3__45__cpo6cbeginE
	.align		8
        /*0018*/ 	.dword	_ZN39_INTERNAL_bffabbaa_4_k_cu_37dcdbb3_26694cuda3std3__45__cpo4cendE
	.align		8
        /*0020*/ 	.dword	_ZN39_INTERNAL_bffabbaa_4_k_cu_37dcdbb3_26694cuda3std3__441_GLOBAL__N__bffabbaa_4_k_cu_37dcdbb3_26696ignoreE
	.align		8
        /*0028*/ 	.dword	_ZN39_INTERNAL_bffabbaa_4_k_cu_37dcdbb3_26694cuda3std3__419piecewise_constructE
	.align		8
        /*0030*/ 	.dword	_ZN39_INTERNAL_bffabbaa_4_k_cu_37dcdbb3_26694cuda3std3__48in_placeE
	.align		8
        /*0038*/ 	.dword	_ZN39_INTERNAL_bffabbaa_4_k_cu_37dcdbb3_26694cuda3std6ranges3__45__cpo4swapE
	.align		8
        /*0040*/ 	.dword	_ZN39_INTERNAL_bffabbaa_4_k_cu_37dcdbb3_26694cuda3std6ranges3__45__cpo9iter_moveE
	.align		8
        /*0048*/ 	.dword	_ZN39_INTERNAL_bffabbaa_4_k_cu_37dcdbb3_26694cute7productE
	.align		8
        /*0050*/ 	.dword	_ZN39_INTERNAL_bffabbaa_4_k_cu_37dcdbb3_26694cute1_E


//--------------------- .text._ZN7cutlass13device_kernelINS_4conv6kernel13ConvUniversalINS1_16ConvProblemShapeILNS1_8OperatorE1ELi2EEENS1_10collective14CollectiveConvINS1_46MainloopSm90TmaGmmaWarpSpecializedImplicitGemmILS5_1ELi18ELi2EN4cute5tupleIJNSA_1CILi2EEENSC_ILi1EEESE_EEENS1_36KernelImplicitTmaWarpSpecializedSm90ELi1EEENSB_IJNSC_ILi128EEENSC_ILi64EEENSB_IJNSC_ILi32EEEEEEEEENS_6half_tESN_NSA_8TiledMMAINSA_8MMA_AtomIJNSA_4SM904GMMA25MMA_64x64x16_F32F16F16_SSILNSR_5MajorE0ELST_1ELNSR_7ScaleInE1ELSU_1EEEEEENSA_6LayoutINSB_IJSE_SE_SE_EEENSB_IJNSC_ILi0EEESZ_SZ_EEEEENSB_IJNSA_10UnderscoreES12_S12_EEEEENS7_6detail26Sm90ImplicitGemmTileTraitsINSA_20SM90_TMA_LOAD_IM2COLENSA_14ComposedLayoutINSA_7SwizzleILi2ELi4ELi3EEENSA_18smem_ptr_flag_bitsILi16EEENSX_INSB_IJNSB_IJNSC_ILi8EEENSC_ILi16EEEEEENSB_IJSK_SE_EEENSB_IJSE_NSC_ILi18EEEEEEEEENSB_IJNSB_IJSK_NSC_ILi256EEEEEENSB_IJSE_SZ_EEENSB_IJSZ_NSC_ILi4096EEEEEEEEEEEEEvEENS16_INSA_23SM90_TMA_LOAD_MULTICASTENS18_INS19_ILi3ELi4ELi3EEES1C_NSX_INSB_IJNSB_IJSJ_SE_EEENSB_IJS1D_NSC_ILi4EEEEEES1I_EEENSB_IJS1M_NSB_IJSJ_NSC_ILi512EEEEEENSB_IJSZ_NSC_ILi2048EEEEEEEEEEEEEvEEEENS_8epilogue10collective6detail29Sm90TmaWarpSpecializedAdapterINS29_15DefaultEpilogueISN_NSB_IJNSB_IJlllEEESE_SZ_EEES2E_NS28_6thread17LinearCombinationISN_Li1EffLNS2F_9ScaleType4KindE0ELNS_15FloatRoundStyleE2ESN_EENS_4gemm15EpilogueDefaultEEEEEvvEEEEvNT_6ParamsE --------------------------
	.section	.text._ZN7cutlass13device_kernelINS_4conv6kernel13ConvUniversalINS1_16ConvProblemShapeILNS1_8OperatorE1ELi2EEENS1_10collective14CollectiveConvINS1_46MainloopSm90TmaGmmaWarpSpecializedImplicitGemmILS5_1ELi18ELi2EN4cute5tupleIJNSA_1CILi2EEENSC_ILi1EEESE_EEENS1_36KernelImplicitTmaWarpSpecializedSm90ELi1EEENSB_IJNSC_ILi128EEENSC_ILi64EEENSB_IJNSC_ILi32EEEEEEEEENS_6half_tESN_NSA_8TiledMMAINSA_8MMA_AtomIJNSA_4SM904GMMA25MMA_64x64x16_F32F16F16_SSILNSR_5MajorE0ELST_1ELNSR_7ScaleInE1ELSU_1EEEEEENSA_6LayoutINSB_IJSE_SE_SE_EEENSB_IJNSC_ILi0EEESZ_SZ_EEEEENSB_IJNSA_10UnderscoreES12_S12_EEEEENS7_6detail26Sm90ImplicitGemmTileTraitsINSA_20SM90_TMA_LOAD_IM2COLENSA_14ComposedLayoutINSA_7SwizzleILi2ELi4ELi3EEENSA_18smem_ptr_flag_bitsILi16EEENSX_INSB_IJNSB_IJNSC_ILi8EEENSC_ILi16EEEEEENSB_IJSK_SE_EEENSB_IJSE_NSC_ILi18EEEEEEEEENSB_IJNSB_IJSK_NSC_ILi256EEEEEENSB_IJSE_SZ_EEENSB_IJSZ_NSC_ILi4096EEEEEEEEEEEEEvEENS16_INSA_23SM90_TMA_LOAD_MULTICASTENS18_INS19_ILi3ELi4ELi3EEES1C_NSX_INSB_IJNSB_IJSJ_SE_EEENSB_IJS1D_NSC_ILi4EEEEEES1I_EEENSB_IJS1M_NSB_IJSJ_NSC_ILi512EEEEEENSB_IJSZ_NSC_ILi2048EEEEEEEEEEEEEvEEEENS_8epilogue10collective6detail29Sm90TmaWarpSpecializedAdapterINS29_15DefaultEpilogueISN_NSB_IJNSB_IJlllEEESE_SZ_EEES2E_NS28_6thread17LinearCombinationISN_Li1EffLNS2F_9ScaleType4KindE0ELNS_15FloatRoundStyleE2ESN_EENS_4gemm15EpilogueDefaultEEEEEvvEEEEvNT_6ParamsE,"ax",@progbits
	.align	128
.text._ZN7cutlass13device_kernelINS_4conv6kernel13ConvUniversalINS1_16ConvProblemShapeILNS1_8OperatorE1ELi2EEENS1_10collective14CollectiveConvINS1_46MainloopSm90TmaGmmaWarpSpecializedImplicitGemmILS5_1ELi18ELi2EN4cute5tupleIJNSA_1CILi2EEENSC_ILi1EEESE_EEENS1_36KernelImplicitTmaWarpSpecializedSm90ELi1EEENSB_IJNSC_ILi128EEENSC_ILi64EEENSB_IJNSC_ILi32EEEEEEEEENS_6half_tESN_NSA_8TiledMMAINSA_8MMA_AtomIJNSA_4SM904GMMA25MMA_64x64x16_F32F16F16_SSILNSR_5MajorE0ELST_1ELNSR_7ScaleInE1ELSU_1EEEEEENSA_6LayoutINSB_IJSE_SE_SE_EEENSB_IJNSC_ILi0EEESZ_SZ_EEEEENSB_IJNSA_10UnderscoreES12_S12_EEEEENS7_6detail26Sm90ImplicitGemmTileTraitsINSA_20SM90_TMA_LOAD_IM2COLENSA_14ComposedLayoutINSA_7SwizzleILi2ELi4ELi3EEENSA_18smem_ptr_flag_bitsILi16EEENSX_INSB_IJNSB_IJNSC_ILi8EEENSC_ILi16EEEEEENSB_IJSK_SE_EEENSB_IJSE_NSC_ILi18EEEEEEEEENSB_IJNSB_IJSK_NSC_ILi256EEEEEENSB_IJSE_SZ_EEENSB_IJSZ_NSC_ILi4096EEEEEEEEEEEEEvEENS16_INSA_23SM90_TMA_LOAD_MULTICASTENS18_INS19_ILi3ELi4ELi3EEES1C_NSX_INSB_IJNSB_IJSJ_SE_EEENSB_IJS1D_NSC_ILi4EEEEEES1I_EEENSB_IJS1M_NSB_IJSJ_NSC_ILi512EEEEEENSB_IJSZ_NSC_ILi2048EEEEEEEEEEEEEvEEEENS_8epilogue10collective6detail29Sm90TmaWarpSpecializedAdapterINS29_15DefaultEpilogueISN_NSB_IJNSB_IJlllEEESE_SZ_EEES2E_NS28_6thread17LinearCombinationISN_Li1EffLNS2F_9ScaleType4KindE0ELNS_15FloatRoundStyleE2ESN_EENS_4gemm15EpilogueDefaultEEEEEvvEEEEvNT_6ParamsE:
        .type           _ZN7cutlass13device_kernelINS_4conv6kernel13ConvUniversalINS1_16ConvProblemShapeILNS1_8OperatorE1ELi2EEENS1_10collective14CollectiveConvINS1_46MainloopSm90TmaGmmaWarpSpecializedImplicitGemmILS5_1ELi18ELi2EN4cute5tupleIJNSA_1CILi2EEENSC_ILi1EEESE_EEENS1_36KernelImplicitTmaWarpSpecializedSm90ELi1EEENSB_IJNSC_ILi128EEENSC_ILi64EEENSB_IJNSC_ILi32EEEEEEEEENS_6half_tESN_NSA_8TiledMMAINSA_8MMA_AtomIJNSA_4SM904GMMA25MMA_64x64x16_F32F16F16_SSILNSR_5MajorE0ELST_1ELNSR_7ScaleInE1ELSU_1EEEEEENSA_6LayoutINSB_IJSE_SE_SE_EEENSB_IJNSC_ILi0EEESZ_SZ_EEEEENSB_IJNSA_10UnderscoreES12_S12_EEEEENS7_6detail26Sm90ImplicitGemmTileTraitsINSA_20SM90_TMA_LOAD_IM2COLENSA_14ComposedLayoutINSA_7SwizzleILi2ELi4ELi3EEENSA_18smem_ptr_flag_bitsILi16EEENSX_INSB_IJNSB_IJNSC_ILi8EEENSC_ILi16EEEEEENSB_IJSK_SE_EEENSB_IJSE_NSC_ILi18EEEEEEEEENSB_IJNSB_IJSK_NSC_ILi256EEEEEENSB_IJSE_SZ_EEENSB_IJSZ_NSC_ILi4096EEEEEEEEEEEEEvEENS16_INSA_23SM90_TMA_LOAD_MULTICASTENS18_INS19_ILi3ELi4ELi3EEES1C_NSX_INSB_IJNSB_IJSJ_SE_EEENSB_IJS1D_NSC_ILi4EEEEEES1I_EEENSB_IJS1M_NSB_IJSJ_NSC_ILi512EEEEEENSB_IJSZ_NSC_ILi2048EEEEEEEEEEEEEvEEEENS_8epilogue10collective6detail29Sm90TmaWarpSpecializedAdapterINS29_15DefaultEpilogueISN_NSB_IJNSB_IJlllEEESE_SZ_EEES2E_NS28_6thread17LinearCombinationISN_Li1EffLNS2F_9ScaleType4KindE0ELNS_15FloatRoundStyleE2ESN_EENS_4gemm15EpilogueDefaultEEEEEvvEEEEvNT_6ParamsE,@function
        .size           _ZN7cutlass13device_kernelINS_4conv6kernel13ConvUniversalINS1_16ConvProblemShapeILNS1_8OperatorE1ELi2EEENS1_10collective14CollectiveConvINS1_46MainloopSm90TmaGmmaWarpSpecializedImplicitGemmILS5_1ELi18ELi2EN4cute5tupleIJNSA_1CILi2EEENSC_ILi1EEESE_EEENS1_36KernelImplicitTmaWarpSpecializedSm90ELi1EEENSB_IJNSC_ILi128EEENSC_ILi64EEENSB_IJNSC_ILi32EEEEEEEEENS_6half_tESN_NSA_8TiledMMAINSA_8MMA_AtomIJNSA_4SM904GMMA25MMA_64x64x16_F32F16F16_SSILNSR_5MajorE0ELST_1ELNSR_7ScaleInE1ELSU_1EEEEEENSA_6LayoutINSB_IJSE_SE_SE_EEENSB_IJNSC_ILi0EEESZ_SZ_EEEEENSB_IJNSA_10UnderscoreES12_S12_EEEEENS7_6detail26Sm90ImplicitGemmTileTraitsINSA_20SM90_TMA_LOAD_IM2COLENSA_14ComposedLayoutINSA_7SwizzleILi2ELi4ELi3EEENSA_18smem_ptr_flag_bitsILi16EEENSX_INSB_IJNSB_IJNSC_ILi8EEENSC_ILi16EEEEEENSB_IJSK_SE_EEENSB_IJSE_NSC_ILi18EEEEEEEEENSB_IJNSB_IJSK_NSC_ILi256EEEEEENSB_IJSE_SZ_EEENSB_IJSZ_NSC_ILi4096EEEEEEEEEEEEEvEENS16_INSA_23SM90_TMA_LOAD_MULTICASTENS18_INS19_ILi3ELi4ELi3EEES1C_NSX_INSB_IJNSB_IJSJ_SE_EEENSB_IJS1D_NSC_ILi4EEEEEES1I_EEENSB_IJS1M_NSB_IJSJ_NSC_ILi512EEEEEENSB_IJSZ_NSC_ILi2048EEEEEEEEEEEEEvEEEENS_8epilogue10collective6detail29Sm90TmaWarpSpecializedAdapterINS29_15DefaultEpilogueISN_NSB_IJNSB_IJlllEEESE_SZ_EEES2E_NS28_6thread17LinearCombinationISN_Li1EffLNS2F_9ScaleType4KindE0ELNS_15FloatRoundStyleE2ESN_EENS_4gemm15EpilogueDefaultEEEEEvvEEEEvNT_6ParamsE,(.L_x_176 - _ZN7cutlass13device_kernelINS_4conv6kernel13ConvUniversalINS1_16ConvProblemShapeILNS1_8OperatorE1ELi2EEENS1_10collective14CollectiveConvINS1_46MainloopSm90TmaGmmaWarpSpecializedImplicitGemmILS5_1ELi18ELi2EN4cute5tupleIJNSA_1CILi2EEENSC_ILi1EEESE_EEENS1_36KernelImplicitTmaWarpSpecializedSm90ELi1EEENSB_IJNSC_ILi128EEENSC_ILi64EEENSB_IJNSC_ILi32EEEEEEEEENS_6half_tESN_NSA_8TiledMMAINSA_8MMA_AtomIJNSA_4SM904GMMA25MMA_64x64x16_F32F16F16_SSILNSR_5MajorE0ELST_1ELNSR_7ScaleInE1ELSU_1EEEEEENSA_6LayoutINSB_IJSE_SE_SE_EEENSB_IJNSC_ILi0EEESZ_SZ_EEEEENSB_IJNSA_10UnderscoreES12_S12_EEEEENS7_6detail26Sm90ImplicitGemmTileTraitsINSA_20SM90_TMA_LOAD_IM2COLENSA_14ComposedLayoutINSA_7SwizzleILi2ELi4ELi3EEENSA_18smem_ptr_flag_bitsILi16EEENSX_INSB_IJNSB_IJNSC_ILi8EEENSC_ILi16EEEEEENSB_IJSK_SE_EEENSB_IJSE_NSC_ILi18EEEEEEEEENSB_IJNSB_IJSK_NSC_ILi256EEEEEENSB_IJSE_SZ_EEENSB_IJSZ_NSC_ILi4096EEEEEEEEEEEEEvEENS16_INSA_23SM90_TMA_LOAD_MULTICASTENS18_INS19_ILi3ELi4ELi3EEES1C_NSX_INSB_IJNSB_IJSJ_SE_EEENSB_IJS1D_NSC_ILi4EEEEEES1I_EEENSB_IJS1M_NSB_IJSJ_NSC_ILi512EEEEEENSB_IJSZ_NSC_ILi2048EEEEEEEEEEEEEvEEEENS_8epilogue10collective6detail29Sm90TmaWarpSpecializedAdapterINS29_15DefaultEpilogueISN_NSB_IJNSB_IJlllEEESE_SZ_EEES2E_NS28_6thread17LinearCombinationISN_Li1EffLNS2F_9ScaleType4KindE0ELNS_15FloatRoundStyleE2ESN_EENS_4gemm15EpilogueDefaultEEEEEvvEEEEvNT_6ParamsE)
        .other          _ZN7cutlass13device_kernelINS_4conv6kernel13ConvUniversalINS1_16ConvProblemShapeILNS1_8OperatorE1ELi2EEENS1_10collective14CollectiveConvINS1_46MainloopSm90TmaGmmaWarpSpecializedImplicitGemmILS5_1ELi18ELi2EN4cute5tupleIJNSA_1CILi2EEENSC_ILi1EEESE_EEENS1_36KernelImplicitTmaWarpSpecializedSm90ELi1EEENSB_IJNSC_ILi128EEENSC_ILi64EEENSB_IJNSC_ILi32EEEEEEEEENS_6half_tESN_NSA_8TiledMMAINSA_8MMA_AtomIJNSA_4SM904GMMA25MMA_64x64x16_F32F16F16_SSILNSR_5MajorE0ELST_1ELNSR_7ScaleInE1ELSU_1EEEEEENSA_6LayoutINSB_IJSE_SE_SE_EEENSB_IJNSC_ILi0EEESZ_SZ_EEEEENSB_IJNSA_10UnderscoreES12_S12_EEEEENS7_6detail26Sm90ImplicitGemmTileTraitsINSA_20SM90_TMA_LOAD_IM2COLENSA_14ComposedLayoutINSA_7SwizzleILi2ELi4ELi3EEENSA_18smem_ptr_flag_bitsILi16EEENSX_INSB_IJNSB_IJNSC_ILi8EEENSC_ILi16EEEEEENSB_IJSK_SE_EEENSB_IJSE_NSC_ILi18EEEEEEEEENSB_IJNSB_IJSK_NSC_ILi256EEEEEENSB_IJSE_SZ_EEENSB_IJSZ_NSC_ILi4096EEEEEEEEEEEEEvEENS16_INSA_23SM90_TMA_LOAD_MULTICASTENS18_INS19_ILi3ELi4ELi3EEES1C_NSX_INSB_IJNSB_IJSJ_SE_EEENSB_IJS1D_NSC_ILi4EEEEEES1I_EEENSB_IJS1M_NSB_IJSJ_NSC_ILi512EEEEEENSB_IJSZ_NSC_ILi2048EEEEEEEEEEEEEvEEEENS_8epilogue10collective6detail29Sm90TmaWarpSpecializedAdapterINS29_15DefaultEpilogueISN_NSB_IJNSB_IJlllEEESE_SZ_EEES2E_NS28_6thread17LinearCombinationISN_Li1EffLNS2F_9ScaleType4KindE0ELNS_15FloatRoundStyleE2ESN_EENS_4gemm15EpilogueDefaultEEEEEvvEEEEvNT_6ParamsE,@"STO_CUDA_ENTRY STV_DEFAULT"
_ZN7cutlass13device_kernelINS_4conv6kernel13ConvUniversalINS1_16ConvProblemShapeILNS1_8OperatorE1ELi2EEENS1_10collective14CollectiveConvINS1_46MainloopSm90TmaGmmaWarpSpecializedImplicitGemmILS5_1ELi18ELi2EN4cute5tupleIJNSA_1CILi2EEENSC_ILi1EEESE_EEENS1_36KernelImplicitTmaWarpSpecializedSm90ELi1EEENSB_IJNSC_ILi128EEENSC_ILi64EEENSB_IJNSC_ILi32EEEEEEEEENS_6half_tESN_NSA_8TiledMMAINSA_8MMA_AtomIJNSA_4SM904GMMA25MMA_64x64x16_F32F16F16_SSILNSR_5MajorE0ELST_1ELNSR_7ScaleInE1ELSU_1EEEEEENSA_6LayoutINSB_IJSE_SE_SE_EEENSB_IJNSC_ILi0EEESZ_SZ_EEEEENSB_IJNSA_10UnderscoreES12_S12_EEEEENS7_6detail26Sm90ImplicitGemmTileTraitsINSA_20SM90_TMA_LOAD_IM2COLENSA_14ComposedLayoutINSA_7SwizzleILi2ELi4ELi3EEENSA_18smem_ptr_flag_bitsILi16EEENSX_INSB_IJNSB_IJNSC_ILi8EEENSC_ILi16EEEEEENSB_IJSK_SE_EEENSB_IJSE_NSC_ILi18EEEEEEEEENSB_IJNSB_IJSK_NSC_ILi256EEEEEENSB_IJSE_SZ_EEENSB_IJSZ_NSC_ILi4096EEEEEEEEEEEEEvEENS16_INSA_23SM90_TMA_LOAD_MULTICASTENS18_INS19_ILi3ELi4ELi3EEES1C_NSX_INSB_IJNSB_IJSJ_SE_EEENSB_IJS1D_NSC_ILi4EEEEEES1I_EEENSB_IJS1M_NSB_IJSJ_NSC_ILi512EEEEEENSB_IJSZ_NSC_ILi2048EEEEEEEEEEEEEvEEEENS_8epilogue10collective6detail29Sm90TmaWarpSpecializedAdapterINS29_15DefaultEpilogueISN_NSB_IJNSB_IJlllEEESE_SZ_EEES2E_NS28_6thread17LinearCombinationISN_Li1EffLNS2F_9ScaleType4KindE0ELNS_15FloatRoundStyleE2ESN_EENS_4gemm15EpilogueDefaultEEEEEvvEEEEvNT_6ParamsE:
[----:B------:R-:W-:Y:S01]  /*0000*/  LDC R1, c[0x0][0x28] ;  /* 0x00000a00ff017b82 */ /* 0x000fe20000000800 */
[----:B------:R-:W0:Y:S01]  /*0010*/  S2R R10, SR_TID.X ;  /* 0x00000000000a7919 */ /* 0x000e220000002100 */
[----:B------:R-:W-:Y:S01]  /*0020*/  ELECT P0, URZ, PT ;  /* 0x00000000003f782f */ /* 0x000fe20003800000 */
[----:B------:R-:W-:Y:S01]  /*0030*/  BSSY B0, `(.L_x_0) ;  /* 0x0000010000007945 */ /* 0x000fe20003800000 */
[----:B------:R-:W1:Y:S01]  /*0040*/  S2R R11, SR_CTAID.X ;  /* 0x00000000000b7919 */ /* 0x000e620000002500 */
[--C-:B0-----:R-:W-:Y:S02]  /*0050*/  SHF.R.U32.HI R0, RZ, 0x5, R10.reuse ;  /* 0x00000005ff007819 */ /* 0x101fe4000001160a */
[----:B------:R-:W-:-:S03]  /*0060*/  SHF.R.U32.HI R2, RZ, 0x7, R10 ;  /* 0x00000007ff027819 */ /* 0x000fc6000001160a */
[----:B------:R-:W0:Y:S04]  /*0070*/  SHFL.IDX PT, R3, R0, RZ, 0x1f ;  /* 0x00001fff00037589 */ /* 0x000e2800000e0000 */
[----:B------:R2:W3:Y:S01]  /*0080*/  SHFL.IDX PT, R9, R2, RZ, 0x1f ;  /* 0x00001fff02097589 */ /* 0x0004e200000e0000 */
[----:B0-----:R-:W-:-:S13]  /*0090*/  ISETP.NE.OR P0, PT, R3, RZ, !P0 ;  /* 0x000000ff0300720c */ /* 0x001fda0004705670 */
[----:B-123--:R-:W-:Y:S05]  /*00a0*/  @P0 BRA `(.L_x_1) ;  /* 0x0000000000200947 */ /* 0x00efea0003800000 */
[----:B------:R-:W-:Y:S02]  /*00b0*/  ULDC.64 UR4, c[0x0][0x198] ;  /* 0x0000660000047ab9 */ /* 0x000fe40000000a00 */
[----:B------:R-:W-:Y:S02]  /*00c0*/  UIADD3 UR6, UP0, UR4, 0xf0, URZ ;  /* 0x000000f004067890 */ /* 0x000fe4000ff1e03f */
[----:B------:R-:W-:Y:S02]  /*00d0*/  UIADD3 UR4, UP1, UR4, 0x1f0, URZ ;  /* 0x000001f004047890 */ /* 0x000fe4000ff3e03f */
[----:B------:R-:W-:Y:S02]  /*00e0*/  UIADD3.X UR7, URZ, UR5, URZ, UP0, !UPT ;  /* 0x000000053f077290 */ /* 0x000fe400087fe43f */
[----:B------:R-:W-:-:S07]  /*00f0*/  UIADD3.X UR5, URZ, UR5, URZ, UP1, !UPT ;  /* 0x000000053f057290 */ /* 0x000fce0008ffe43f */
[----:B------:R0:W-:Y:S02]  /*0100*/  UTMACCTL.PF [UR6] ;  /* 0x00000000060079b9 */ /* 0x0001e40008040000 */
[----:B------:R0:W-:Y:S02]  /*0110*/  UTMACCTL.PF [UR4] ;  /* 0x00000000040079b9 */ /* 0x0001e40008040000 */
[----:B0-----:R-:W-:Y:S01]  /*0120*/  NOP ;  /* 0x0000000000007918 */ /* 0x001fe20000000000 */
.L_x_1:
[----:B------:R-:W-:Y:S05]  /*0130*/  BSYNC B0 ;  /* 0x0000000000007941 */ /* 0x000fea0003800000 */
.L_x_0:
[----:B------:R-:W0:Y:S01]  /*0140*/  SHFL.IDX PT, R0, R0, RZ, 0x1f ;  /* 0x00001fff00007589 */ /* 0x000e2200000e0000 */
[----:B------:R-:W-:Y:S02]  /*0150*/  SHF.R.S32.HI R5, RZ, 0x1f, R10 ;  /* 0x0000001fff057819 */ /* 0x000fe4000001140a */
[----:B------:R-:W-:Y:S01]  /*0160*/  I2FP.F32.U32 R6, R11 ;  /* 0x0000000b00067245 */ /* 0x000fe20000201000 */
[----:B------:R-:W1:Y:S01]  /*0170*/  S2R R12, SR_CTAID.Y ;  /* 0x00000000000c7919 */ /* 0x000e620000002600 */
[----:B------:R-:W-:-:S04]  /*0180*/  LEA.HI R5, R5, R10, RZ, 0x7 ;  /* 0x0000000a05057211 */ /* 0x000fc800078f38ff */
[----:B------:R-:W-:-:S05]  /*0190*/  LOP3.LUT R5, R5, 0xffffff80, RZ, 0xc0, !PT ;  /* 0xffffff8005057812 */ /* 0x000fca00078ec0ff */
[----:B------:R-:W-:-:S05]  /*01a0*/  IMAD.IADD R13, R10, 0x1, -R5 ;  /* 0x000000010a0d7824 */ /* 0x000fca00078e0a05 */
[----:B------:R-:W-:-:S04]  /*01b0*/  SHF.R.S32.HI R2, RZ, 0x1f, R13 ;  /* 0x0000001fff027819 */ /* 0x000fc8000001140d */
[----:B------:R-:W-:Y:S02]  /*01c0*/  LEA.HI R2, R2, R13, RZ, 0x3 ;  /* 0x0000000d02027211 */ /* 0x000fe400078f18ff */
[----:B0-----:R-:W-:Y:S02]  /*01d0*/  ISETP.NE.AND P0, PT, R0, RZ, PT ;  /* 0x000000ff0000720c */ /* 0x001fe40003f05270 */
[--C-:B------:R-:W-:Y:S02]  /*01e0*/  SHF.R.S32.HI R4, RZ, 0x3, R2.reuse ;  /* 0x00000003ff047819 */ /* 0x100fe40000011402 */
[----:B------:R-:W-:Y:S02]  /*01f0*/  SHF.R.S32.HI R5, RZ, 0x1f, R2 ;  /* 0x0000001fff057819 */ /* 0x000fe40000011402 */
[----:B------:R-:W-:-:S07]  /*0200*/  SHF.R.S32.HI R7, RZ, 0x1f, R0 ;  /* 0x0000001fff077819 */ /* 0x000fce0000011400 */
[----:B-1----:R-:W-:Y:S05]  /*0210*/  @P0 BRA `(.L_x_2) ;  /* 0x0000000000d40947 */ /* 0x002fea0003800000 */
[----:B------:R-:W-:Y:S01]  /*0220*/  ELECT P0, URZ, PT ;  /* 0x00000000003f782f */ /* 0x000fe20003800000 */
[----:B------:R-:W-:-:S12]  /*0230*/  BSSY B0, `(.L_x_2) ;  /* 0x0000033000007945 */ /* 0x000fd80003800000 */
[----:B------:R-:W-:Y:S05]  /*0240*/  @!P0 BRA `(.L_x_3) ;  /* 0x0000000000c48947 */ /* 0x000fea0003800000 */
[----:B------:R-:W0:Y:S01]  /*0250*/  S2UR UR8, SR_CgaCtaId ;  /* 0x00000000000879c3 */ /* 0x000e220000008800 */
[----:B------:R-:W-:Y:S01]  /*0260*/  UMOV UR4, 0x400 ;  /* 0x0000040000047882 */ /* 0x000fe20000000000 */
[----:B------:R-:W-:Y:S01]  /*0270*/  UMOV UR5, 0x1 ;  /* 0x0000000100057882 */ /* 0x000fe20000000000 */
[----:B------:R-:W-:Y:S02]  /*0280*/  UMOV UR6, 0x2 ;  /* 0x0000000200067882 */ /* 0x000fe40000000000 */
[----:B------:R-:W-:-:S04]  /*0290*/  UIADD3 UR6, -UR6, 0x100000, URZ ;  /* 0x0010000006067890 */ /* 0x000fc8000fffe13f */
[----:B------:R-:W-:Y:S02]  /*02a0*/  USHF.L.U32 UR7, UR6, 0xb, URZ ;  /* 0x0000000b06077899 */ /* 0x000fe4000800063f */
[----:B------:R-:W-:Y:S02]  /*02b0*/  USHF.L.U32 UR6, UR6, 0x1, URZ ;  /* 0x0000000106067899 */ /* 0x000fe4000800063f */
[----:B0-----:R-:W-:Y:S02]  /*02c0*/  ULEA UR8, UR8, UR4, 0x18 ;  /* 0x0000000408087291 */ /* 0x001fe4000f8ec03f */
[----:B------:R-:W-:-:S04]  /*02d0*/  UIADD3 UR4, -UR5, 0x100000, URZ ;  /* 0x0010000005047890 */ /* 0x000fc8000fffe13f */
[----:B------:R-:W-:Y:S02]  /*02e0*/  USHF.L.U32 UR5, UR4, 0xb, URZ ;  /* 0x0000000b04057899 */ /* 0x000fe4000800063f */
[----:B------:R-:W-:Y:S01]  /*02f0*/  USHF.L.U32 UR4, UR4, 0x1, URZ ;  /* 0x0000000104047899 */ /* 0x000fe2000800063f */
[----:B------:R-:W0:Y:S11]  /*0300*/  FENCE.VIEW.ASYNC.S ;  /* 0x00000000000073c6 */ /* 0x000e360000000000 */
[----:B0-----:R0:W1:Y:S01]  /*0310*/  SYNCS.EXCH.64 URZ, [UR8+0x36000], UR4 ;  /* 0x03600004083f75b2 */ /* 0x0010620008000100 */
[----:B------:R0:W2:Y:S01]  /*0320*/  SYNCS.EXCH.64 URZ, [UR8+0x36090], UR6 ;  /* 0x03609006083f75b2 */ /* 0x0000a20008000100 */
[----:B------:R0:W3:Y:S01]  /*0330*/  SYNCS.EXCH.64 URZ, [UR8+0x36008], UR4 ;  /* 0x03600804083f75b2 */ /* 0x0000e20008000100 */
[----:B------:R0:W4:Y:S01]  /*0340*/  SYNCS.EXCH.64 URZ, [UR8+0x36098], UR6 ;  /* 0x03609806083f75b2 */ /* 0x0001220008000100 */
[----:B------:R0:W0:Y:S01]  /*0350*/  SYNCS.EXCH.64 URZ, [UR8+0x36010], UR4 ;  /* 0x03601004083f75b2 */ /* 0x0000220008000100 */
        /* <DEDUP_REMOVED lines=31> */
[----:B-1234-:R-:W-:Y:S01]  /*0550*/  NOP ;  /* 0x0000000000007918 */ /* 0x01efe20000000000 */
.L_x_3:
[----:B0-----:R-:W-:Y:S05]  /*0560*/  BSYNC B0 ;  /* 0x0000000000007941 */ /* 0x001fea0003800000 */
.L_x_2:
[----:B------:R-:W-:Y:S01]  /*0570*/  ULDC UR4, c[0x0][0x150] ;  /* 0x0000540000047ab9 */ /* 0x000fe20000000800 */
[----:B------:R-:W-:Y:S01]  /*0580*/  LEA.HI R5, R5, R4, RZ, 0x2 ;  /* 0x0000000405057211 */ /* 0x000fe200078f10ff */
[----:B------:R-:W-:Y:S01]  /*0590*/  FMUL R6, R6, UR4 ;  /* 0x0000000406067c20 */ /* 0x000fe20008400000 */
[----:B------:R-:W-:Y:S01]  /*05a0*/  LEA.HI R7, R7, R0, RZ, 0x2 ;  /* 0x0000000007077211 */ /* 0x000fe200078f10ff */
[----:B------:R-:W-:Y:S01]  /*05b0*/  ULDC UR4, c[0x0][0x154] ;  /* 0x0000550000047ab9 */ /* 0x000fe20000000800 */
[----:B------:R-:W-:Y:S01]  /*05c0*/  LOP3.LUT R5, R5, 0xfffffffc, RZ, 0xc0, !PT ;  /* 0xfffffffc05057812 */ /* 0x000fe200078ec0ff */
[----:B------:R-:W0:Y:S01]  /*05d0*/  LDC R14, c[0x0][0x140] ;  /* 0x00005000ff0e7b82 */ /* 0x000e220000000800 */
[----:B------:R-:W-:Y:S01]  /*05e0*/  LOP3.LUT R7, R7, 0x3ffffffc, RZ, 0xc0, !PT ;  /* 0x3ffffffc07077812 */ /* 0x000fe200078ec0ff */
[----:B------:R-:W1:Y:S01]  /*05f0*/  F2I.U32.TRUNC.NTZ R6, R6 ;  /* 0x0000000600067305 */ /* 0x000e62000020f000 */
[----:B------:R-:W-:Y:S01]  /*0600*/  I2FP.F32.U32 R2, R12 ;  /* 0x0000000c00027245 */ /* 0x000fe20000201000 */
[----:B------:R-:W-:Y:S01]  /*0610*/  IMAD.IADD R5, R4, 0x1, -R5 ;  /* 0x0000000104057824 */ /* 0x000fe200078e0a05 */
[----:B------:R-:W-:Y:S01]  /*0620*/  LOP3.LUT P0, RZ, R13, 0x7, RZ, 0xc0, !PT ;  /* 0x000000070dff7812 */ /* 0x000fe2000780c0ff */
[----:B------:R-:W-:Y:S01]  /*0630*/  IMAD.IADD R0, R0, 0x1, -R7 ;  /* 0x0000000100007824 */ /* 0x000fe200078e0a07 */
[----:B------:R-:W-:Y:S01]  /*0640*/  ISETP.NE.AND P3, PT, R9, 0x1, PT ;  /* 0x000000010900780c */ /* 0x000fe20003f65270 */
[----:B------:R-:W-:Y:S01]  /*0650*/  FMUL R8, R2, UR4 ;  /* 0x0000000402087c20 */ /* 0x000fe20008400000 */
[----:B------:R-:W-:Y:S01]  /*0660*/  ULDC UR4, c[0x0][0x144] ;  /* 0x0000510000047ab9 */ /* 0x000fe20000000800 */
[----:B------:R-:W-:Y:S01]  /*0670*/  IMAD R5, R0, 0x4, R5 ;  /* 0x0000000400057824 */ /* 0x000fe200078e0205 */
[----:B------:R-:W-:Y:S01]  /*0680*/  NOP ;  /* 0x0000000000007918 */ /* 0x000fe20000000000 */
[----:B------:R-:W-:-:S02]  /*0690*/  NOP ;  /* 0x0000000000007918 */ /* 0x000fc40000000000 */
[----:B------:R-:W2:Y:S01]  /*06a0*/  F2I.U32.TRUNC.NTZ R8, R8 ;  /* 0x0000000800087305 */ /* 0x000ea2000020f000 */
[----:B------:R-:W-:Y:S01]  /*06b0*/  LEA.HI R0, R5, R5, RZ, 0x1 ;  /* 0x0000000505007211 */ /* 0x000fe200078f08ff */
[----:B-1----:R-:W-:-:S03]  /*06c0*/  IMAD.MOV R2, RZ, RZ, -R6 ;  /* 0x000000ffff027224 */ /* 0x002fc600078e0a06 */
[----:B------:R-:W-:Y:S01]  /*06d0*/  LOP3.LUT R0, R0, 0xfffffffe, RZ, 0xc0, !PT ;  /* 0xfffffffe00007812 */ /* 0x000fe200078ec0ff */
[----:B------:R-:W-:Y:S01]  /*06e0*/  IMAD R7, R2, UR4, R11 ;  /* 0x0000000402077c24 */ /* 0x000fe2000f8e020b */
[----:B------:R-:W-:Y:S01]  /*06f0*/  ULDC UR4, c[0x0][0x148] ;  /* 0x0000520000047ab9 */ /* 0x000fe20000000800 */
[C---:B------:R-:W-:Y:S01]  /*0700*/  IMAD.SHL.U32 R2, R5.reuse, 0x4, RZ ;  /* 0x0000000405027824 */ /* 0x040fe200078e00ff */
[----:B0-----:R-:W-:Y:S01]  /*0710*/  ISETP.EQ.U32.AND P1, PT, R14, 0x1, PT ;  /* 0x000000010e00780c */ /* 0x001fe20003f22070 */
[----:B------:R-:W-:-:S03]  /*0720*/  IMAD.IADD R0, R5, 0x1, -R0 ;  /* 0x0000000105007824 */ /* 0x000fc600078e0a00 */
[----:B------:R-:W-:Y:S01]  /*0730*/  LOP3.LUT R2, R5, 0xc, R2, 0x78, !PT ;  /* 0x0000000c05027812 */ /* 0x000fe200078e7802 */
[----:B--2---:R-:W-:Y:S01]  /*0740*/  IMAD.MOV R5, RZ, RZ, -R8 ;  /* 0x000000ffff057224 */ /* 0x004fe200078e0a08 */
[----:B------:R-:W-:Y:S02]  /*0750*/  ISETP.NE.AND P4, PT, R0, R7, PT ;  /* 0x000000070000720c */ /* 0x000fe40003f85270 */
[----:B------:R-:W-:Y:S01]  /*0760*/  SHF.R.S32.HI R0, RZ, 0x1f, R3 ;  /* 0x0000001fff007819 */ /* 0x000fe20000011403 */
[----:B------:R-:W-:Y:S01]  /*0770*/  IMAD R5, R5, UR4, R12 ;  /* 0x0000000405057c24 */ /* 0x000fe2000f8e020c */
[----:B------:R-:W-:Y:S02]  /*0780*/  ISETP.LT.U32.AND P0, PT, R2, 0x2, !P0 ;  /* 0x000000020200780c */ /* 0x000fe40004701070 */
[----:B------:R-:W-:-:S04]  /*0790*/  LEA.HI R0, R0, R3, RZ, 0x2 ;  /* 0x0000000300007211 */ /* 0x000fc800078f10ff */
[----:B------:R-:W-:-:S03]  /*07a0*/  LOP3.LUT R0, R0, 0xfffffffc, RZ, 0xc0, !PT ;  /* 0xfffffffc00007812 */ /* 0x000fc600078ec0ff */
[----:B------:R-:W-:Y:S02]  /*07b0*/  @P4 LEA.HI R4, R2, R2, RZ, 0x1 ;  /* 0x0000000202044211 */ /* 0x000fe400078f08ff */
[----:B------:R-:W-:Y:S02]  /*07c0*/  IMAD.IADD R8, R3, 0x1, -R0 ;  /* 0x0000000103087824 */ /* 0x000fe400078e0a00 */
[----:B------:R-:W-:-:S03]  /*07d0*/  @P4 SHF.R.S32.HI R4, RZ, 0x1, R4 ;  /* 0x00000001ff044819 */ /* 0x000fc60000011404 */
[----:B------:R-:W-:Y:S02]  /*07e0*/  LOP3.LUT P2, RZ, R9, R8, RZ, 0xfc, !PT ;  /* 0x0000000809ff7212 */ /* 0x000fe4000784fcff */
[----:B------:R-:W-:Y:S01]  /*07f0*/  @P4 ISETP.NE.AND P5, PT, R4, R5, PT ;  /* 0x000000050400420c */ /* 0x000fe20003fa5270 */
[----:B------:R-:W-:Y:S01]  /*0800*/  IMAD.MOV.U32 R4, RZ, RZ, 0x1 ;  /* 0x00000001ff047424 */ /* 0x000fe200078e00ff */
[----:B------:R-:W-:Y:S02]  /*0810*/  SEL R3, RZ, 0x1, P2 ;  /* 0x00000001ff037807 */ /* 0x000fe40001000000 */
[----:B------:R-:W-:Y:S02]  /*0820*/  SEL R5, RZ, 0x1, !P0 ;  /* 0x00000001ff057807 */ /* 0x000fe40004000000 */
[----:B------:R-:W-:Y:S02]  /*0830*/  @P4 SEL R4, RZ, 0x1, P5 ;  /* 0x00000001ff044807 */ /* 0x000fe40002800000 */
[----:B------:R-:W-:-:S02]  /*0840*/  SEL R3, R3, 0x2, P3 ;  /* 0x0000000203037807 */ /* 0x000fc40001800000 */
[----:B------:R-:W-:Y:S01]  /*0850*/  LOP3.LUT R4, R4, R5, RZ, 0xc0, !PT ;  /* 0x0000000504047212 */ /* 0x000fe200078ec0ff */
[----:B------:R-:W-:Y:S06]  /*0860*/  @!P1 BRA `(.L_x_4) ;  /* 0x0000000000089947 */ /* 0x000fec0003800000 */
[----:B------:R-:W-:Y:S01]  /*0870*/  UCGABAR_ARV ;  /* 0x00000000000079c7 */ /* 0x000fe20008000000 */
[----:B------:R-:W-:Y:S05]  /*0880*/  BRA `(.L_x_5) ;  /* 0x0000000000047947 */ /* 0x000fea0003800000 */
.L_x_4:
[----:B------:R-:W-:Y:S01]  /*0890*/  NOP ;  /* 0x0000000000007918 */ /* 0x000fe20000000000 */
.L_x_5:
[----:B------:R-:W-:Y:S01]  /*08a0*/  ULDC.64 UR4, c[0x0][0x598] ;  /* 0x0001660000047ab9 */ /* 0x000fe20000000a00 */
[----:B------:R-:W-:Y:S01]  /*08b0*/  ULDC.64 UR12, c[0x0][0x208] ;  /* 0x00008200000c7ab9 */ /* 0x000fe20000000a00 */
[----:B------:R-:W-:-:S04]  /*08c0*/  ISETP.NE.U32.AND P0, PT, RZ, UR4, PT ;  /* 0x00000004ff007c0c */ /* 0x000fc8000bf05070 */
[----:B------:R-:W-:-:S13]  /*08d0*/  ISETP.NE.AND.EX P0, PT, RZ, UR5, PT, P0 ;  /* 0x00000005ff007c0c */ /* 0x000fda000bf05300 */
[----:B------:R-:W-:Y:S05]  /*08e0*/  @!P0 BRA `(.L_x_6) ;  /* 0x00000000001c8947 */ /* 0x000fea0003800000 */
[----:B------:R-:W0:Y:S02]  /*08f0*/  LDC.64 R6, c[0x0][0x598] ;  /* 0x00016600ff067b82 */ /* 0x000e240000000a00 */
[----:B0-----:R-:W2:Y:S02]  /*0900*/  LDG.E.64 R6, desc[UR12][R6.64] ;  /* 0x0000000c06067981 */ /* 0x001ea4000c1e1b00 */
[----:B--2---:R-:W-:-:S04]  /*0910*/  ISETP.NE.U32.AND P0, PT, R6, RZ, PT ;  /* 0x000000ff0600720c */ /* 0x004fc80003f05070 */
[----:B------:R-:W-:-:S13]  /*0920*/  ISETP.NE.AND.EX P0, PT, R7, RZ, PT, P0 ;  /* 0x000000ff0700720c */ /* 0x000fda0003f05300 */
[----:B------:R-:W-:Y:S05]  /*0930*/  @!P0 BRA `(.L_x_6) ;  /* 0x0000000000088947 */ /* 0x000fea0003800000 */
[----:B------:R0:W5:Y:S01]  /*0940*/  LD.E R0, desc[UR12][R6.64] ;  /* 0x0000000c06007980 */ /* 0x000162000c101900 */
[----:B------:R-:W-:Y:S05]  /*0950*/  BRA `(.L_x_7) ;  /* 0x0000000000207947 */ /* 0x000fea0003800000 */
.L_x_6:
[----:B------:R-:W-:Y:S02]  /*0960*/  ULDC.64 UR4, c[0x0][0x588] ;  /* 0x0001620000047ab9 */ /* 0x000fe40000000a00 */
[----:B------:R-:W-:-:S04]  /*0970*/  ISETP.NE.U32.AND P0, PT, RZ, UR4, PT ;  /* 0x00000004ff007c0c */ /* 0x000fc8000bf05070 */
[----:B------:R-:W-:-:S13]  /*0980*/  ISETP.NE.AND.EX P0, PT, RZ, UR5, PT, P0 ;  /* 0x00000005ff007c0c */ /* 0x000fda000bf05300 */
[----:B------:R-:W-:Y:S05]  /*0990*/  @!P0 BRA `(.L_x_8) ;  /* 0x00000000000c8947 */ /* 0x000fea0003800000 */
[----:B------:R-:W0:Y:S02]  /*09a0*/  LDC.64 R6, c[0x0][0x588] ;  /* 0x00016200ff067b82 */ /* 0x000e240000000a00 */
[----:B0-----:R1:W5:Y:S01]  /*09b0*/  LDG.E R0, desc[UR12][R6.64] ;  /* 0x0000000c06007981 */ /* 0x001362000c1e1900 */
[----:B------:R-:W-:Y:S05]  /*09c0*/  BRA `(.L_x_7) ;  /* 0x0000000000047947 */ /* 0x000fea0003800000 */
.L_x_8:
[----:B------:R-:W2:Y:S02]  /*09d0*/  LDC R0, c[0x0][0x580] ;  /* 0x00016000ff007b82 */ /* 0x000ea40000000800 */
.L_x_7:
[----:B------:R-:W-:Y:S02]  /*09e0*/  ULDC.64 UR4, c[0x0][0x5a0] ;  /* 0x0001680000047ab9 */ /* 0x000fe40000000a00 */
[----:B------:R-:W-:-:S04]  /*09f0*/  ISETP.NE.U32.AND P0, PT, RZ, UR4, PT ;  /* 0x00000004ff007c0c */ /* 0x000fc8000bf05070 */
[----:B------:R-:W-:-:S13]  /*0a00*/  ISETP.NE.AND.EX P0, PT, RZ, UR5, PT, P0 ;  /* 0x00000005ff007c0c */ /* 0x000fda000bf05300 */
[----:B------:R-:W-:Y:S05]  /*0a10*/  @!P0 BRA `(.L_x_9) ;  /* 0x00000000001c8947 */ /* 0x000fea0003800000 */
[----:B01----:R-:W0:Y:S02]  /*0a20*/  LDC.64 R6, c[0x0][0x5a0] ;  /* 0x00016800ff067b82 */ /* 0x003e240000000a00 */
[----:B0-----:R-:W3:Y:S02]  /*0a30*/  LDG.E.64 R6, desc[UR12][R6.64] ;  /* 0x0000000c06067981 */ /* 0x001ee4000c1e1b00 */
[----:B---3--:R-:W-:-:S04]  /*0a40*/  ISETP.NE.U32.AND P0, PT, R6, RZ, PT ;  /* 0x000000ff0600720c */ /* 0x008fc80003f05070 */
[----:B------:R-:W-:-:S13]  /*0a50*/  ISETP.NE.AND.EX P0, PT, R7, RZ, PT, P0 ;  /* 0x000000ff0700720c */ /* 0x000fda0003f05300 */
[----:B------:R-:W-:Y:S05]  /*0a60*/  @!P0 BRA `(.L_x_9) ;  /* 0x0000000000088947 */ /* 0x000fea0003800000 */
[----:B------:R0:W5:Y:S01]  /*0a70*/  LD.E R14, desc[UR12][R6.64] ;  /* 0x0000000c060e7980 */ /* 0x000162000c101900 */
[----:B------:R-:W-:Y:S05]  /*0a80*/  BRA `(.L_x_10) ;  /* 0x0000000000207947 */ /* 0x000fea0003800000 */
.L_x_9:
[----:B------:R-:W-:Y:S02]  /*0a90*/  ULDC.64 UR4, c[0x0][0x590] ;  /* 0x0001640000047ab9 */ /* 0x000fe40000000a00 */
[----:B------:R-:W-:-:S04]  /*0aa0*/  ISETP.NE.U32.AND P0, PT, RZ, UR4, PT ;  /* 0x00000004ff007c0c */ /* 0x000fc8000bf05070 */
[----:B------:R-:W-:-:S13]  /*0ab0*/  ISETP.NE.AND.EX P0, PT, RZ, UR5, PT, P0 ;  /* 0x00000005ff007c0c */ /* 0x000fda000bf05300 */
[----:B------:R-:W-:Y:S05]  /*0ac0*/  @!P0 BRA `(.L_x_11) ;  /* 0x00000000000c8947 */ /* 0x000fea0003800000 */
[----:B------:R-:W3:Y:S02]  /*0ad0*/  LDC.64 R14, c[0x0][0x590] ;  /* 0x00016400ff0e7b82 */ /* 0x000ee40000000a00 */
[----:B---3--:R3:W5:Y:S01]  /*0ae0*/  LDG.E R14, desc[UR12][R14.64] ;  /* 0x0000000c0e0e7981 */ /* 0x008762000c1e1900 */
[----:B------:R-:W-:Y:S05]  /*0af0*/  BRA `(.L_x_10) ;  /* 0x0000000000047947 */ /* 0x000fea0003800000 */
.L_x_11:
[----:B------:R-:W4:Y:S02]  /*0b00*/  LDC R14, c[0x0][0x584] ;  /* 0x00016100ff0e7b82 */ /* 0x000f240000000800 */
.L_x_10:
[----:B------:R-:W1:Y:S08]  /*0b10*/  LDC R5, c[0x0][0x3c4] ;  /* 0x0000f100ff057b82 */ /* 0x000e700000000800 */
[----:B------:R-:W2:Y:S01]  /*0b20*/  LDC.64 R16, c[0x0][0x3c8] ;  /* 0x0000f200ff107b82 */ /* 0x000ea20000000a00 */
[----:B-1----:R-:W-:-:S05]  /*0b30*/  VIADD R5, R5, 0x1f ;  /* 0x0000001f05057836 */ /* 0x002fca0000000000 */
[----:B0-----:R-:W-:-:S04]  /*0b40*/  SHF.R.S32.HI R6, RZ, 0x1f, R5 ;  /* 0x0000001fff067819 */ /* 0x001fc80000011405 */
[----:B------:R-:W-:-:S04]  /*0b50*/  LEA.HI R6, R6, R5, RZ, 0x5 ;  /* 0x0000000506067211 */ /* 0x000fc800078f28ff */
[----:B------:R-:W-:-:S05]  /*0b60*/  SHF.R.S32.HI R7, RZ, 0x5, R6 ;  /* 0x00000005ff077819 */ /* 0x000fca0000011406 */
[----:B--2---:R-:W-:-:S04]  /*0b70*/  IMAD R6, R7, R16, RZ ;  /* 0x0000001007067224 */ /* 0x004fc800078e02ff */
[----:B------:R-:W-:Y:S01]  /*0b80*/  IMAD R5, R6, R17, RZ ;  /* 0x0000001106057224 */ /* 0x000fe200078e02ff */
[----:B------:R-:W-:Y:S06]  /*0b90*/  @!P1 BRA `(.L_x_12) ;  /* 0x00000000000c9947 */ /* 0x000fec0003800000 */
[----:B------:R-:W-:Y:S01]  /*0ba0*/  UCGABAR_WAIT ;  /* 0x0000000000007dc7 */ /* 0x000fe20008000000 */
[----:B------:R-:W-:Y:S01]  /*0bb0*/  CCTL.IVALL ;  /* 0x00000000ff00798f */ /* 0x000fe20002000000 */
[----:B------:R-:W-:Y:S05]  /*0bc0*/  BRA `(.L_x_13) ;  /* 0x0000000000047947 */ /* 0x000fea0003800000 */
.L_x_12:
[----:B------:R-:W-:Y:S06]  /*0bd0*/  BAR.SYNC.DEFER_BLOCKING 0x0 ;  /* 0x0000000000007b1d */ /* 0x000fec0000010000 */
.L_x_13:
[----:B------:R-:W-:-:S13]  /*0be0*/  ISETP.NE.AND P0, PT, R9, RZ, PT ;  /* 0x000000ff0900720c */ /* 0x000fda0003f05270 */
[----:B------:R-:W-:Y:S05]  /*0bf0*/  @!P0 BRA `(.L_x_14) ;  /* 0x00000054009c8947 */ /* 0x000fea0003800000 */
[----:B------:R-:W-:-:S13]  /*0c00*/  ISETP.NE.AND P0, PT, R9, 0x1, PT ;  /* 0x000000010900780c */ /* 0x000fda0003f05270 */
[----:B------:R-:W-:Y:S05]  /*0c10*/  @P0 EXIT ;  /* 0x000000000000094d */ /* 0x000fea0003800000 */
[----:B------:R-:W-:Y:S01]  /*0c20*/  ISETP.GE.AND P0, PT, R5, 0x1, PT ;  /* 0x000000010500780c */ /* 0x000fe20003f06270 */
[----:B------:R-:W-:Y:S01]  /*0c30*/  UMOV UR4, URZ ;  /* 0x0000003f00047c82 */ /* 0x000fe20008000000 */
[----:B------:R-:W-:Y:S02]  /*0c40*/  CS2R R54, SRZ ;  /* 0x0000000000367805 */ /* 0x000fe4000001ff00 */
[----:B------:R-:W-:Y:S02]  /*0c50*/  CS2R R56, SRZ ;  /* 0x0000000000387805 */ /* 0x000fe4000001ff00 */
[----:B------:R-:W-:Y:S02]  /*0c60*/  CS2R R58, SRZ ;  /* 0x00000000003a7805 */ /* 0x000fe4000001ff00 */
[----:B------:R-:W-:Y:S02]  /*0c70*/  CS2R R60, SRZ ;  /* 0x00000000003c7805 */ /* 0x000fe4000001ff00 */
[----:B------:R-:W-:-:S02]  /*0c80*/  CS2R R62, SRZ ;  /* 0x00000000003e7805 */ /* 0x000fc4000001ff00 */
[----:B------:R-:W-:Y:S02]  /*0c90*/  CS2R R64, SRZ ;  /* 0x0000000000407805 */ /* 0x000fe4000001ff00 */
        /* <DEDUP_REMOVED lines=25> */
[----:B------:R-:W-:Y:S01]  /*0e30*/  CS2R R52, SRZ ;  /* 0x0000000000347805 */ /* 0x000fe2000001ff00 */
[----:B------:R-:W-:Y:S06]  /*0e40*/  @!P0 BRA `(.L_x_15) ;  /* 0x00000000009c8947 */ /* 0x000fec0003800000 */
[----:B------:R-:W-:-:S04]  /*0e50*/  LOP3.LUT R6, R3, 0x1, RZ, 0xfc, !PT ;  /* 0x0000000103067812 */ /* 0x000fc800078efcff */
[----:B------:R-:W-:-:S13]  /*0e60*/  ISETP.NE.AND P1, PT, R6, 0x3, PT ;  /* 0x000000030600780c */ /* 0x000fda0003f25270 */
[----:B------:R-:W-:Y:S05]  /*0e70*/  @!P1 BRA `(.L_x_16) ;  /* 0x0000000000049947 */ /* 0x000fea0003800000 */
[----:B------:R-:W-:Y:S01]  /*0e80*/  BPT.TRAP 0x1 ;  /* 0x000000040000795c */ /* 0x000fe20000300000 */
.L_x_16:
[----:B------:R-:W0:Y:S01]  /*0e90*/  S2UR UR5, SR_CgaCtaId ;  /* 0x00000000000579c3 */ /* 0x000e220000008800 */
[----:B------:R-:W-:Y:S01]  /*0ea0*/  SHF.L.U32 R6, RZ, 0x1f, RZ ;  /* 0x0000001fff067819 */ /* 0x000fe200000006ff */
[----:B------:R-:W-:Y:S02]  /*0eb0*/  UMOV UR4, 0x400 ;  /* 0x0000040000047882 */ /* 0x000fe40000000000 */
[----:B0-----:R-:W-:-:S12]  /*0ec0*/  ULEA UR5, UR5, UR4, 0x18 ;  /* 0x0000000405057291 */ /* 0x001fd8000f8ec03f */
.L_x_17:
[----:B0-----:R-:W-:-:S04]  /*0ed0*/  IMAD.U32 R7, RZ, RZ, UR5 ;  /* 0x00000005ff077e24 */ /* 0x001fc8000f8e00ff */
[----:B------:R0:W1:Y:S03]  /*0ee0*/  SYNCS.PHASECHK.TRANS64.TRYWAIT P1, [R7+URZ+0x36000], R6 ;  /* 0x03600006070075a7 */ /* 0x000066000802017f */
[----:B-1----:R-:W-:Y:S05]  /*0ef0*/  @!P1 NANOSLEEP.SYNCS 0x989680 ;  /* 0x009896800000995d */ /* 0x002fea0003900000 */
[----:B------:R-:W1:Y:S02]  /*0f00*/  @!P1 SYNCS.PHASECHK.TRANS64 P1, [R7+URZ+0x36000], R6 ;  /* 0x03600006070095a7 */ /* 0x000e64000802007f */
[----:B-1----:R-:W-:Y:S05]  /*0f10*/  @!P1 BRA `(.L_x_17) ;  /* 0xfffffffc00ec9947 */ /* 0x002fea000383ffff */
[----:B------:R-:W-:Y:S01]  /*0f20*/  USHF.R.U32.HI UR4, URZ, 0x4, UR5 ;  /* 0x000000043f047899 */ /* 0x000fe20008011605 */
[----:B------:R-:W-:Y:S01]  /*0f30*/  WARPGROUP.ARRIVE ;  /* 0x00000000000079c5 */ /* 0x000fe20000000000 */
[----:B------:R-:W-:Y:S02]  /*0f40*/  UIADD3 UR5, UR5, 0x24000, URZ ;  /* 0x0002400005057890 */ /* 0x000fe4000fffe03f */
[----:B------:R-:W-:Y:S02]  /*0f50*/  ULOP3.LUT UR4, UR4, 0x3fff, URZ, 0xc0, !UPT ;  /* 0x00003fff04047892 */ /* 0x000fe4000f8ec03f */
[----:B------:R-:W-:Y:S02]  /*0f60*/  USHF.R.U32.HI UR5, URZ, 0x4, UR5 ;  /* 0x000000043f057899 */ /* 0x000fe40008011605 */
[----:B------:R-:W-:Y:S02]  /*0f70*/  ULOP3.LUT UR10, UR4, 0x10000, URZ, 0xfc, !UPT ;  /* 0x00010000040a7892 */ /* 0x000fe4000f8efc3f */
[----:B------:R-:W-:-:S02]  /*0f80*/  ULOP3.LUT UR8, UR5, 0x3fff, URZ, 0xc0, !UPT ;  /* 0x00003fff05087892 */ /* 0x000fc4000f8ec03f */
[----:B------:R-:W-:Y:S01]  /*0f90*/  UIADD3 UR9, UR10, 0x100, URZ ;  /* 0x000001000a097890 */ /* 0x000fe2000fffe03f */
[----:B------:R-:W-:Y:S02]  /*0fa0*/  UMOV UR7, 0x40000040 ;  /* 0x4000004000077882 */ /* 0x000fe40000000000 */
[----:B------:R-:W-:Y:S01]  /*0fb0*/  UMOV UR4, UR10 ;  /* 0x0000000a00047c82 */ /* 0x000fe20008000000 */
[----:B------:R-:W-:Y:S01]  /*0fc0*/  UMOV UR5, 0x80000020 ;  /* 0x8000002000057882 */ /* 0x000fe20000000000 */
[----:B------:R-:W-:Y:S02]  /*0fd0*/  UMOV UR6, UR8 ;  /* 0x0000000800067c82 */ /* 0x000fe40008000000 */
[----:B------:R-:W-:Y:S01]  /*0fe0*/  HGMMA.64x64x16.F32 R56, gdesc[UR4].tnspB, RZ, !UPT ;  /* 0x40e00000043879f0 */ /* 0x000fe2000c7008ff */
[----:B------:R-:W-:Y:S01]  /*0ff0*/  UMOV UR4, UR9 ;  /* 0x0000000900047c82 */ /* 0x000fe20008000000 */
[----:B------:R-:W-:Y:S02]  /*1000*/  UMOV UR5, 0x80000020 ;  /* 0x8000002000057882 */ /* 0x000fe40000000000 */
[----:B------:R-:W-:Y:S01]  /*1010*/  HGMMA.64x64x16.F32 R24, gdesc[UR4].tnspB, RZ, !UPT ;  /* 0x40e00000041879f0 */ /* 0x000fe2000c7008ff */
[----:B------:R-:W-:-:S02]  /*1020*/  UIADD3 UR4, UR10, 0x2, URZ ;  /* 0x000000020a047890 */ /* 0x000fc4000fffe03f */
[----:B------:R-:W-:Y:S02]  /*1030*/  UIADD3 UR6, UR8, 0x80, URZ ;  /* 0x0000008008067890 */ /* 0x000fe4000fffe03f */
[----:B------:R-:W-:Y:S01]  /*1040*/  UIADD3 UR8, UR10, 0x102, URZ ;  /* 0x000001020a087890 */ /* 0x000fe2000fffe03f */
[----:B------:R-:W-:Y:S01]  /*1050*/  UMOV UR5, 0x80000020 ;  /* 0x8000002000057882 */ /* 0x000fe20000000000 */
[----:B------:R-:W-:-:S05]  /*1060*/  UMOV UR7, 0x40000040 ;  /* 0x4000004000077882 */ /* 0x000fca0000000000 */
[----:B------:R-:W-:Y:S01]  /*1070*/  HGMMA.64x64x16.F32 R56, gdesc[UR4].tnspB, R56 ;  /* 0x40e00000043879f0 */ /* 0x000fe20008700838 */
[----:B------:R-:W-:Y:S01]  /*1080*/  UMOV UR4, UR8 ;  /* 0x0000000800047c82 */ /* 0x000fe20008000000 */
[----:B------:R-:W-:Y:S02]  /*1090*/  UMOV UR5, 0x80000020 ;  /* 0x8000002000057882 */ /* 0x000fe40000000000 */
[----:B------:R-:W-:Y:S01]  /*10a0*/  HGMMA.64x64x16.F32 R24, gdesc[UR4].tnspB, R24, gsb0 ;  /* 0x40e00000041879f0 */ /* 0x000fe20008000818 */
[----:B------:R-:W-:-:S05]  /*10b0*/  UMOV UR4, 0x1 ;  /* 0x0000000100047882 */ /* 0x000fca0000000000 */
.L_x_15:
[----:B0-----:R-:W-:-:S05]  /*10c0*/  VIMNMX R6, R5, 0x1, PT ;  /* 0x0000000105067848 */ /* 0x001fca0003fe0100 */
[----:B------:R-:W-:-:S05]  /*10d0*/  IMAD.IADD R6, R5, 0x1, -R6 ;  /* 0x0000000105067824 */ /* 0x000fca00078e0a06 */
[----:B------:R-:W-:-:S13]  /*10e0*/  ISETP.GE.AND P1, PT, R6, 0x1, PT ;  /* 0x000000010600780c */ /* 0x000fda0003f26270 */
[----:B------:R-:W-:Y:S05]  /*10f0*/  @!P1 BRA `(.L_x_18) ;  /* 0x0000000400109947 */ /* 0x000fea0003800000 */
[----:B------:R-:W0:Y:S01]  /*1100*/  S2UR UR6, SR_CgaCtaId ;  /* 0x00000000000679c3 */ /* 0x000e220000008800 */
[----:B------:R-:W-:Y:S01]  /*1110*/  UMOV UR5, 0x400 ;  /* 0x0000040000057882 */ /* 0x000fe20000000000 */
[----:B------:R-:W-:Y:S01]  /*1120*/  LOP3.LUT R11, R3, 0x1, RZ, 0xfc, !PT ;  /* 0x00000001030b7812 */ /* 0x000fe200078efcff */
[----:B------:R-:W-:Y:S01]  /*1130*/  IMAD.MOV.U32 R10, RZ, RZ, RZ ;  /* 0x000000ffff0a7224 */ /* 0x000fe200078e00ff */
[----:B------:R-:W-:Y:S01]  /*1140*/  UISETP.NE.U32.AND UP0, UPT, UR4, URZ, UPT ;  /* 0x0000003f0400728c */ /* 0x000fe2000bf05070 */
[----:B------:R-:W-:Y:S02]  /*1150*/  IMAD.MOV.U32 R5, RZ, RZ, R6 ;  /* 0x000000ffff057224 */ /* 0x000fe400078e0006 */
[----:B------:R-:W-:Y:S01]  /*1160*/  IMAD.MOV.U32 R7, RZ, RZ, RZ ;  /* 0x000000ffff077224 */ /* 0x000fe200078e00ff */
[----:B0-----:R-:W-:-:S04]  /*1170*/  ULEA UR14, UR6, UR5, 0x18 ;  /* 0x00000005060e7291 */ /* 0x001fc8000f8ec03f */
[----:B------:R-:W-:Y:S02]  /*1180*/  USHF.R.U32.HI UR5, URZ, 0x4, UR14 ;  /* 0x000000043f057899 */ /* 0x000fe4000801160e */
[----:B------:R-:W-:Y:S02]  /*1190*/  UIADD3 UR6, UR14, 0x24000, URZ ;  /* 0x000240000e067890 */ /* 0x000fe4000fffe03f */
[----:B------:R-:W-:Y:S02]  /*11a0*/  ULOP3.LUT UR5, UR5, 0x3fff, URZ, 0xc0, !UPT ;  /* 0x00003fff05057892 */ /* 0x000fe4000f8ec03f */
[----:B------:R-:W-:Y:S02]  /*11b0*/  USHF.R.U32.HI UR6, URZ, 0x4, UR6 ;  /* 0x000000043f067899 */ /* 0x000fe40008011606 */
[----:B------:R-:W-:Y:S02]  /*11c0*/  ULOP3.LUT UR15, UR5, 0x10000, URZ, 0xfc, !UPT ;  /* 0x00010000050f7892 */ /* 0x000fe4000f8efc3f */
[----:B------:R-:W-:-:S12]  /*11d0*/  ULOP3.LUT UR16, UR6, 0x3fff, URZ, 0xc0, !UPT ;  /* 0x00003fff06107892 */ /* 0x000fd8000f8ec03f */
.L_x_23:
[----:B------:R-:W-:-:S13]  /*11e0*/  ISETP.NE.AND P2, PT, R11, 0x3, PT ;  /* 0x000000030b00780c */ /* 0x000fda0003f45270 */
[----:B------:R-:W-:Y:S05]  /*11f0*/  @!P2 BRA `(.L_x_19) ;  /* 0x000000000004a947 */ /* 0x000fea0003800000 */
[----:B------:R-:W-:Y:S01]  /*1200*/  BPT.TRAP 0x1 ;  /* 0x000000040000795c */ /* 0x000fe20000300000 */
.L_x_19:
[----:B------:R-:W-:Y:S01]  /*1210*/  SHF.L.U32 R8, R10, 0x1f, RZ ;  /* 0x0000001f0a087819 */ /* 0x000fe200000006ff */
[----:B------:R-:W-:-:S12]  /*1220*/  ULEA UR5, UR4, UR14, 0x3 ;  /* 0x0000000e04057291 */ /* 0x000fd8000f8e183f */
.L_x_20:
[----:B0-----:R-:W-:-:S04]  /*1230*/  IMAD.U32 R9, RZ, RZ, UR5 ;  /* 0x00000005ff097e24 */ /* 0x001fc8000f8e00ff */
[----:B------:R0:W1:Y:S03]  /*1240*/  SYNCS.PHASECHK.TRANS64.TRYWAIT P1, [R9+URZ+0x36000], R8 ;  /* 0x03600008090075a7 */ /* 0x000066000802017f */
[----:B-1----:R-:W-:Y:S05]  /*1250*/  @!P1 NANOSLEEP.SYNCS 0x989680 ;  /* 0x009896800000995d */ /* 0x002fea0003900000 */
[----:B------:R-:W1:Y:S02]  /*1260*/  @!P1 SYNCS.PHASECHK.TRANS64 P1, [R9+URZ+0x36000], R8 ;  /* 0x03600008090095a7 */ /* 0x000e64000802007f */
[----:B-1----:R-:W-:Y:S05]  /*1270*/  @!P1 BRA `(.L_x_20) ;  /* 0xfffffffc00ec9947 */ /* 0x002fea000383ffff */
[----:B------:R-:W-:Y:S01]  /*1280*/  ULEA UR6, UR4, UR15, 0x9 ;  /* 0x0000000f04067291 */ /* 0x000fe2000f8e483f */
[----:B------:R-:W-:Y:S01]  /*1290*/  WARPGROUP.ARRIVE ;  /* 0x00000000000079c5 */ /* 0x000fe20000000000 */
[----:B------:R-:W-:Y:S02]  /*12a0*/  ULEA UR5, UR4, UR16, 0x8 ;  /* 0x0000001004057291 */ /* 0x000fe4000f8e403f */
[----:B------:R-:W-:Y:S01]  /*12b0*/  UIADD3 UR7, UR6, 0x100, URZ ;  /* 0x0000010006077890 */ /* 0x000fe2000fffe03f */
[----:B------:R-:W-:Y:S02]  /*12c0*/  UMOV UR11, 0x40000040 ;  /* 0x40000040000b7882 */ /* 0x000fe40000000000 */
[----:B------:R-:W-:Y:S01]  /*12d0*/  UMOV UR8, UR6 ;  /* 0x0000000600087c82 */ /* 0x000fe20008000000 */
[----:B------:R-:W-:Y:S01]  /*12e0*/  UMOV UR9, 0x80000020 ;  /* 0x8000002000097882 */ /* 0x000fe20000000000 */
[----:B------:R-:W-:Y:S02]  /*12f0*/  UMOV UR10, UR5 ;  /* 0x00000005000a7c82 */ /* 0x000fe40008000000 */
[----:B------:R-:W-:Y:S01]  /*1300*/  HGMMA.64x64x16.F32 R56, gdesc[UR8].tnspB, R56, UP0 ;  /* 0x40e00000083879f0 */ /* 0x000fe2000bf00838 */
[----:B------:R-:W-:Y:S01]  /*1310*/  UMOV UR8, UR7 ;  /* 0x0000000700087c82 */ /* 0x000fe20008000000 */
[----:B------:R-:W-:-:S02]  /*1320*/  UMOV UR9, 0x80000020 ;  /* 0x8000002000097882 */ /* 0x000fc40000000000 */
[----:B------:R-:W-:Y:S01]  /*1330*/  HGMMA.64x64x16.F32 R24, gdesc[UR8].tnspB, R24, UP0 ;  /* 0x40e00000081879f0 */ /* 0x000fe2000bf00818 */
[----:B------:R-:W-:Y:S02]  /*1340*/  UIADD3 UR10, UR5, 0x80, URZ ;  /* 0x00000080050a7890 */ /* 0x000fe4000fffe03f */
[----:B------:R-:W-:Y:S02]  /*1350*/  UIADD3 UR8, UR6, 0x2, URZ ;  /* 0x0000000206087890 */ /* 0x000fe4000fffe03f */
[----:B------:R-:W-:Y:S01]  /*1360*/  UIADD3 UR6, UR6, 0x102, URZ ;  /* 0x0000010206067890 */ /* 0x000fe2000fffe03f */
[----:B------:R-:W-:Y:S01]  /*1370*/  UMOV UR11, 0x40000040 ;  /* 0x40000040000b7882 */ /* 0x000fe20000000000 */
[----:B------:R-:W-:-:S05]  /*1380*/  UMOV UR9, 0x80000020 ;  /* 0x8000002000097882 */ /* 0x000fca0000000000 */
[----:B------:R-:W-:Y:S01]  /*1390*/  HGMMA.64x64x16.F32 R56, gdesc[UR8].tnspB, R56 ;  /* 0x40e00000083879f0 */ /* 0x000fe20008700838 */
[----:B------:R-:W-:Y:S01]  /*13a0*/  UMOV UR8, UR6 ;  /* 0x0000000600087c82 */ /* 0x000fe20008000000 */
[----:B------:R-:W-:Y:S02]  /*13b0*/  UMOV UR9, 0x80000020 ;  /* 0x8000002000097882 */ /* 0x000fe40000000000 */
[----:B------:R-:W-:Y:S03]  /*13c0*/  HGMMA.64x64x16.F32 R24, gdesc[UR8].tnspB, R24, gsb0 ;  /* 0x40e00000081879f0 */ /* 0x000fe60008000818 */
[----:B------:R-:W-:Y:S02]  /*13d0*/  WARPGROUP.DEPBAR.LE gsb0, 0x1 ;  /* 0x00008000000079c5 */ /* 0x000fe40000010100 */
[----:B------:R-:W-:Y:S05]  /*13e0*/  @!P2 BRA `(.L_x_21) ;  /* 0x000000000004a947 */ /* 0x000fea0003800000 */
[----:B------:R-:W-:Y:S01]  /*13f0*/  BPT.TRAP 0x1 ;  /* 0x000000040000795c */ /* 0x000fe20000300000 */
.L_x_21:
[----:B------:R-:W-:-:S13]  /*1400*/  ISETP.NE.AND P1, PT, R4, RZ, PT ;  /* 0x000000ff0400720c */ /* 0x000fda0003f25270 */
[----:B0-----:R-:W-:-:S05]  /*1410*/  @P1 LEA R8, R7, UR14, 0x3 ;  /* 0x0000000e07081c11 */ /* 0x001fca000f8e18ff */
[----:B------:R-:W-:-:S05]  /*1420*/  @P1 VIADD R9, R8, 0x36090 ;  /* 0x0003609008091836 */ /* 0x000fca0000000000 */
[----:B------:R-:W-:-:S04]  /*1430*/  @P1 PRMT R9, R2, 0x654, R9 ;  /* 0x0000065402091816 */ /* 0x000fc80000000009 */
[----:B------:R0:W-:Y:S01]  /*1440*/  @P1 SYNCS.ARRIVE.TRANS64.RED.A1T0 RZ, [R9+URZ], RZ ;  /* 0x000000ff09ff19a7 */ /* 0x0001e2000810043f */
[----:B------:R-:W-:-:S13]  /*1450*/  ISETP.GT.U32.AND P1, PT, R3, 0x1, PT ;  /* 0x000000010300780c */ /* 0x000fda0003f24070 */
[----:B0-----:R-:W-:Y:S05]  /*1460*/  @P1 BRA `(.L_x_22) ;  /* 0x0000000000041947 */ /* 0x001fea0003800000 */
[----:B------:R-:W-:Y:S01]  /*1470*/  BPT.TRAP 0x1 ;  /* 0x000000040000795c */ /* 0x000fe20000300000 */
.L_x_22:
[----:B------:R-:W-:Y:S01]  /*1480*/  UIADD3 UR4, UR4, 0x1, URZ ;  /* 0x0000000104047890 */ /* 0x000fe2000fffe03f */
[----:B------:R-:W-:Y:S01]  /*1490*/  ISETP.GT.AND P2, PT, R5, 0x1, PT ;  /* 0x000000010500780c */ /* 0x000fe20003f44270 */
[----:B------:R-:W-:Y:S02]  /*14a0*/  VIADD R7, R7, 0x1 ;  /* 0x0000000107077836 */ /* 0x000fe40000000000 */
[----:B------:R-:W-:Y:S01]  /*14b0*/  UISETP.NE.AND UP0, UPT, UR4, 0x12, UPT ;  /* 0x000000120400788c */ /* 0x000fe2000bf05270 */
[----:B------:R-:W-:Y:S02]  /*14c0*/  VIADD R5, R5, 0xffffffff ;  /* 0xffffffff05057836 */ /* 0x000fe40000000000 */
[C---:B------:R-:W-:Y:S01]  /*14d0*/  ISETP.NE.AND P1, PT, R7.reuse, 0x12, PT ;  /* 0x000000120700780c */ /* 0x040fe20003f25270 */
[----:B------:R-:W-:Y:S02]  /*14e0*/  USEL UR5, URZ, 0x1, UP0 ;  /* 0x000000013f057887 */ /* 0x000fe40008000000 */
[----:B------:R-:W-:Y:S01]  /*14f0*/  USEL UR4, UR4, URZ, UP0 ;  /* 0x0000003f04047287 */ /* 0x000fe20008000000 */
[----:B------:R-:W-:Y:S01]  /*1500*/  SEL R7, R7, RZ, P1 ;  /* 0x000000ff07077207 */ /* 0x000fe20000800000 */
[----:B------:R-:W-:-:S02]  /*1510*/  UPLOP3.LUT UP0, UPT, UPT, UPT, UPT, 0x80, 0x0 ;  /* 0x000000000000789c */ /* 0x000fc40003f0f070 */
[----:B------:R-:W-:Y:S01]  /*1520*/  LOP3.LUT R10, R10, UR5, RZ, 0x3c, !PT ;  /* 0x000000050a0a7c12 */ /* 0x000fe2000f8e3cff */
[----:B------:R-:W-:Y:S08]  /*1530*/  @P2 BRA `(.L_x_23) ;  /* 0xfffffffc00282947 */ /* 0x000ff0000383ffff */
.L_x_18:
[----:B------:R-:W-:Y:S02]  /*1540*/  WARPGROUP.DEPBAR.LE gsb0, 0x0 ;  /* 0x00008000000079c5 */ /* 0x000fe40000010000 */
[----:B------:R-:W-:Y:S05]  /*1550*/  @!P0 BRA `(.L_x_24) ;  /* 0x0000000000548947 */ /* 0x000fea0003800000 */
[----:B------:R-:W-:-:S04]  /*1560*/  LOP3.LUT R5, R3, 0x1, RZ, 0xfc, !PT ;  /* 0x0000000103057812 */ /* 0x000fc800078efcff */
[----:B------:R-:W-:-:S13]  /*1570*/  ISETP.NE.AND P0, PT, R5, 0x3, PT ;  /* 0x000000030500780c */ /* 0x000fda0003f05270 */
[----:B------:R-:W-:Y:S05]  /*1580*/  @!P0 BRA `(.L_x_25) ;  /* 0x0000000000048947 */ /* 0x000fea0003800000 */
[----:B------:R-:W-:Y:S01]  /*1590*/  BPT.TRAP 0x1 ;  /* 0x000000040000795c */ /* 0x000fe20000300000 */
.L_x_25:
[----:B------:R-:W-:Y:S01]  /*15a0*/  ISETP.NE.AND P0, PT, R4, RZ, PT ;  /* 0x000000ff0400720c */ /* 0x000fe20003f05270 */
[----:B------:R-:W-:Y:S01]  /*15b0*/  BSSY B0, `(.L_x_26) ;  /* 0x000000d000007945 */ /* 0x000fe20003800000 */
[----:B------:R-:W-:-:S11]  /*15c0*/  ISETP.GT.U32.AND P1, PT, R3, 0x1, PT ;  /* 0x000000010300780c */ /* 0x000fd60003f24070 */
[----:B------:R-:W-:Y:S05]  /*15d0*/  @!P0 BRA `(.L_x_27) ;  /* 0x0000000000288947 */ /* 0x000fea0003800000 */
[----:B------:R-:W0:Y:S01]  /*15e0*/  S2R R8, SR_CgaCtaId ;  /* 0x0000000000087919 */ /* 0x000e220000008800 */
[----:B------:R-:W-:Y:S01]  /*15f0*/  IMAD.WIDE.U32 R4, R6, 0x38e38e39, RZ ;  /* 0x38e38e3906047825 */ /* 0x000fe200078e00ff */
[----:B------:R-:W-:-:S04]  /*1600*/  MOV R3, 0x400 ;  /* 0x0000040000037802 */ /* 0x000fc80000000f00 */
[----:B------:R-:W-:-:S05]  /*1610*/  SHF.R.U32.HI R5, RZ, 0x2, R5 ;  /* 0x00000002ff057819 */ /* 0x000fca0000011605 */
[----:B------:R-:W-:Y:S01]  /*1620*/  IMAD R6, R5, -0x12, R6 ;  /* 0xffffffee05067824 */ /* 0x000fe200078e0206 */
[----:B0-----:R-:W-:-:S05]  /*1630*/  LEA R3, R8, R3, 0x18 ;  /* 0x0000000308037211 */ /* 0x001fca00078ec0ff */
[----:B------:R-:W-:-:S04]  /*1640*/  IMAD R6, R6, 0x8, R3 ;  /* 0x0000000806067824 */ /* 0x000fc800078e0203 */
[----:B------:R-:W-:-:S05]  /*1650*/  VIADD R3, R6, 0x36090 ;  /* 0x0003609006037836 */ /* 0x000fca0000000000 */
[----:B------:R-:W-:-:S04]  /*1660*/  PRMT R3, R2, 0x654, R3 ;  /* 0x0000065402037816 */ /* 0x000fc80000000003 */
[----:B------:R0:W-:Y:S03]  /*1670*/  SYNCS.ARRIVE.TRANS64.RED.A1T0 RZ, [R3+URZ], RZ ;  /* 0x000000ff03ff79a7 */ /* 0x0001e6000810043f */
.L_x_27:
[----:B------:R-:W-:Y:S05]  /*1680*/  BSYNC B0 ;  /* 0x0000000000007941 */ /* 0x000fea0003800000 */
.L_x_26:
[----:B------:R-:W-:Y:S05]  /*1690*/  @P1 BRA `(.L_x_24) ;  /* 0x0000000000041947 */ /* 0x000fea0003800000 */
[----:B------:R-:W-:Y:S01]  /*16a0*/  BPT.TRAP 0x1 ;  /* 0x000000040000795c */ /* 0x000fe20000300000 */
.L_x_24:
[----:B------:R-:W0:Y:S01]  /*16b0*/  S2R R2, SR_TID.X ;  /* 0x0000000000027919 */ /* 0x000e220000002100 */
[----:B------:R-:W-:Y:S01]  /*16c0*/  ULDC.64 UR4, c[0x0][0x280] ;  /* 0x0000a00000047ab9 */ /* 0x000fe20000000a00 */
[----:B------:R-:W1:Y:S01]  /*16d0*/  S2R R4, SR_CTAID.Y ;  /* 0x0000000000047919 */ /* 0x000e620000002600 */
[----:B------:R-:W2:Y:S01]  /*16e0*/  S2R R9, SR_CTAID.X ;  /* 0x0000000000097919 */ /* 0x000ea20000002500 */
[----:B0-----:R-:W-:-:S04]  /*16f0*/  SHF.R.S32.HI R3, RZ, 0x1f, R2 ;  /* 0x0000001fff037819 */ /* 0x001fc80000011402 */
[----:B------:R-:W-:Y:S01]  /*1700*/  LEA.HI R3, R3, R2, RZ, 0x7 ;  /* 0x0000000203037211 */ /* 0x000fe200078f38ff */
[----:B-1----:R-:W-:-:S03]  /*1710*/  IMAD.SHL.U32 R4, R4, 0x40, RZ ;  /* 0x0000004004047824 */ /* 0x002fc600078e00ff */
[----:B------:R-:W-:Y:S01]  /*1720*/  LOP3.LUT R3, R3, 0xffffff80, RZ, 0xc0, !PT ;  /* 0xffffff8003037812 */ /* 0x000fe200078ec0ff */
[----:B--2---:R-:W-:Y:S01]  /*1730*/  IMAD.SHL.U32 R8, R9, 0x80, RZ ;  /* 0x0000008009087824 */ /* 0x004fe200078e00ff */
[----:B------:R-:W-:-:S03]  /*1740*/  ISETP.GE.AND P0, PT, R4, UR5, PT ;  /* 0x0000000504007c0c */ /* 0x000fc6000bf06270 */
[----:B------:R-:W-:Y:S01]  /*1750*/  IMAD.IADD R10, R2, 0x1, -R3 ;  /* 0x00000001020a7824 */ /* 0x000fe200078e0a03 */
[----:B------:R-:W-:-:S04]  /*1760*/  ISETP.GE.OR P0, PT, R8, UR4, P0 ;  /* 0x0000000408007c0c */ /* 0x000fc80008706670 */
[----:B------:R-:W-:-:S04]  /*1770*/  SHF.R.S32.HI R7, RZ, 0x1f, R10 ;  /* 0x0000001fff077819 */ /* 0x000fc8000001140a */
[----:B------:R-:W-:-:S04]  /*1780*/  LEA.HI R2, R7, R10, RZ, 0x2 ;  /* 0x0000000a07027211 */ /* 0x000fc800078f10ff */
[--C-:B------:R-:W-:Y:S02]  /*1790*/  SHF.R.S32.HI R16, RZ, 0x2, R2.reuse ;  /* 0x00000002ff107819 */ /* 0x100fe40000011402 */
[----:B------:R-:W-:-:S04]  /*17a0*/  SHF.R.S32.HI R3, RZ, 0x1f, R2 ;  /* 0x0000001fff037819 */ /* 0x000fc80000011402 */
[----:B------:R-:W-:-:S04]  /*17b0*/  LEA.HI R3, R3, R16, RZ, 0x3 ;  /* 0x0000001003037211 */ /* 0x000fc800078f18ff */
[----:B------:R-:W-:Y:S01]  /*17c0*/  LOP3.LUT R17, R3, 0xfffffff8, RZ, 0xc0, !PT ;  /* 0xfffffff803117812 */ /* 0x000fe200078ec0ff */
[----:B------:R-:W-:Y:S06]  /*17d0*/  @P0 EXIT ;  /* 0x000000000000094d */ /* 0x000fec0003800000 */
[----:B------:R-:W-:Y:S01]  /*17e0*/  LOP3.LUT R5, R2, 0x7ffffffc, RZ, 0xc0, !PT ;  /* 0x7ffffffc02057812 */ /* 0x000fe200078ec0ff */
[----:B------:R-:W-:Y:S01]  /*17f0*/  IMAD.IADD R16, R16, 0x1, -R17 ;  /* 0x0000000110107824 */ /* 0x000fe200078e0a11 */
[----:B------:R-:W0:Y:S01]  /*1800*/  LDC.64 R2, c[0x0][0x5d0] ;  /* 0x00017400ff027b82 */ /* 0x000e220000000a00 */
[----:B------:R-:W-:Y:S02]  /*1810*/  LEA.HI R6, R7, R10, RZ, 0x5 ;  /* 0x0000000a07067211 */ /* 0x000fe400078f28ff */
[----:B------:R-:W-:Y:S01]  /*1820*/  IMAD.IADD R5, R10, 0x1, -R5 ;  /* 0x000000010a057824 */ /* 0x000fe200078e0a05 */
[----:B------:R-:W-:Y:S02]  /*1830*/  SHF.R.S32.HI R17, RZ, 0x1f, R16 ;  /* 0x0000001fff117819 */ /* 0x000fe40000011410 */
[----:B------:R-:W-:Y:S01]  /*1840*/  SHF.R.S32.HI R11, RZ, 0x5, R6 ;  /* 0x00000005ff0b7819 */ /* 0x000fe20000011406 */
[----:B------:R-:W-:Y:S01]  /*1850*/  IMAD.SHL.U32 R5, R5, 0x2, RZ ;  /* 0x0000000205057824 */ /* 0x000fe200078e00ff */
[----:B----45:R-:W-:Y:S01]  /*1860*/  FSETP.NEU.AND P1, PT, R14, RZ, PT ;  /* 0x000000ff0e00720b */ /* 0x030fe20003f2d000 */
[----:B------:R-:W-:-:S03]  /*1870*/  IMAD.WIDE R6, R9, 0x80, R16 ;  /* 0x0000008009067825 */ /* 0x000fc600078e0210 */
[----:B------:R-:W-:Y:S01]  /*1880*/  SHF.R.S32.HI R9, RZ, 0x1f, R5 ;  /* 0x0000001fff097819 */ /* 0x000fe20000011405 */
[C---:B------:R-:W-:Y:S01]  /*1890*/  IMAD R13, R11.reuse, -0x10, -R8 ;  /* 0xfffffff00b0d7824 */ /* 0x040fe200078e0a08 */
[C---:B------:R-:W-:Y:S01]  /*18a0*/  IADD3 R8, P0, R4.reuse, R5, RZ ;  /* 0x0000000504087210 */ /* 0x040fe20007f1e0ff */
[----:B------:R-:W-:Y:S01]  /*18b0*/  IMAD.WIDE R6, R11, 0x10, R6 ;  /* 0x000000100b067825 */ /* 0x000fe200078e0206 */
[----:B---3--:R-:W-:Y:S02]  /*18c0*/  IADD3 R15, -R5, UR5, -R4 ;  /* 0x00000005050f7c10 */ /* 0x008fe4000fffe904 */
[----:B------:R-:W-:Y:S02]  /*18d0*/  LEA.HI.X.SX32 R9, R4, R9, 0x1, P0 ;  /* 0x0000000904097211 */ /* 0x000fe400000f0eff */
[----:B------:R-:W-:Y:S02]  /*18e0*/  IADD3 R16, R13, UR4, -R16 ;  /* 0x000000040d107c10 */ /* 0x000fe4000fffe810 */
[----:B------:R-:W-:Y:S01]  /*18f0*/  ISETP.GT.AND P4, PT, R15, RZ, PT ;  /* 0x000000ff0f00720c */ /* 0x000fe20003f84270 */
[-C--:B0-----:R-:W-:Y:S01]  /*1900*/  IMAD R4, R7, R2.reuse, RZ ;  /* 0x0000000207047224 */ /* 0x081fe200078e02ff */
[----:B------:R-:W-:Y:S01]  /*1910*/  SHF.L.U64.HI R19, R2, 0x3, R3 ;  /* 0x0000000302137819 */ /* 0x000fe20000010203 */
[----:B------:R-:W-:Y:S01]  /*1920*/  IMAD.WIDE.U32 R10, R6, R2, R8 ;  /* 0x00000002060a7225 */ /* 0x000fe200078e0008 */
[----:B------:R-:W-:-:S02]  /*1930*/  P2R R5, PR, RZ, 0x10 ;  /* 0x00000010ff057803 */ /* 0x000fc40000000000 */
[----:B------:R-:W-:Y:S01]  /*1940*/  ISETP.GT.AND P0, PT, R16, RZ, P4 ;  /* 0x000000ff1000720c */ /* 0x000fe20002704270 */
[----:B------:R-:W-:Y:S01]  /*1950*/  IMAD R13, R6, R3, R4 ;  /* 0x00000003060d7224 */ /* 0x000fe200078e0204 */
[C---:B------:R-:W-:Y:S01]  /*1960*/  SHF.L.U64.HI R18, R2.reuse, 0x6, R3 ;  /* 0x0000000602127819 */ /* 0x040fe20000010203 */
[C---:B------:R-:W-:Y:S02]  /*1970*/  IMAD.SHL.U32 R20, R2.reuse, 0x8, RZ ;  /* 0x0000000802147824 */ /* 0x040fe400078e00ff */
[----:B------:R-:W-:Y:S02]  /*1980*/  IMAD.SHL.U32 R17, R2, 0x40, RZ ;  /* 0x0000004002117824 */ /* 0x000fe400078e00ff */
[----:B------:R-:W-:Y:S01]  /*1990*/  IMAD.IADD R13, R11, 0x1, R13 ;  /* 0x000000010b0d7824 */ /* 0x000fe200078e020d */
[----:B------:R-:W-:Y:S06]  /*19a0*/  @!P1 BRA `(.L_x_28) ;  /* 0x00000030008c9947 */ /* 0x000fec0003800000 */
[----:B------:R-:W-:Y:S01]  /*19b0*/  ULDC.64 UR6, c[0x0][0x5b0] ;  /* 0x00016c0000067ab9 */ /* 0x000fe20000000a00 */
[----:B------:R-:W-:Y:S01]  /*19c0*/  ULDC.64 UR8, c[0x0][0x5a8] ;  /* 0x00016a0000087ab9 */ /* 0x000fe20000000a00 */
[----:B------:R-:W-:Y:S01]  /*19d0*/  IMAD R21, R7, UR6, RZ ;  /* 0x0000000607157c24 */ /* 0x000fe2000f8e02ff */
[----:B------:R-:W-:Y:S01]  /*19e0*/  ULDC.64 UR4, c[0x0][0x5c8] ;  /* 0x0001720000047ab9 */ /* 0x000fe20000000a00 */
[----:B------:R-:W-:-:S04]  /*19f0*/  IMAD.WIDE.U32 R2, R6, UR6, R8 ;  /* 0x0000000606027c25 */ /* 0x000fc8000f8e0008 */
[----:B------:R-:W-:Y:S01]  /*1a00*/  IMAD R21, R6, UR7, R21 ;  /* 0x0000000706157c24 */ /* 0x000fe2000f8e0215 */
[----:B------:R-:W-:-:S03]  /*1a10*/  LEA R4, P1, R2, UR8, 0x1 ;  /* 0x0000000802047c11 */ /* 0x000fc6000f8208ff */
[----:B------:R-:W-:-:S05]  /*1a20*/  IMAD.IADD R3, R3, 0x1, R21 ;  /* 0x0000000103037824 */ /* 0x000fca00078e0215 */
[----:B------:R-:W-:-:S05]  /*1a30*/  LEA.HI.X R5, R2, UR9, R3, 0x1, P1 ;  /* 0x0000000902057c11 */ /* 0x000fca00088f0c03 */
[----:B------:R-:W2:Y:S01]  /*1a40*/  @P0 LDG.E.LTC128B.U16 R22, desc[UR12][R4.64] ;  /* 0x0000000c04160981 */ /* 0x000ea2000c1e1520 */
[----:B------:R-:W-:Y:S01]  /*1a50*/  ISETP.GT.AND P3, PT, R15, 0x1, PT ;  /* 0x000000010f00780c */ /* 0x000fe20003f64270 */
[----:B------:R-:W-:Y:S01]  /*1a60*/  BSSY B0, `(.L_x_29) ;  /* 0x000000c000007945 */ /* 0x000fe20003800000 */
[----:B------:R-:W-:Y:S02]  /*1a70*/  LEA R2, P2, R10, UR4, 0x1 ;  /* 0x000000040a027c11 */ /* 0x000fe4000f8408ff */
[----:B------:R-:W-:Y:S01]  /*1a80*/  ISETP.GT.AND P1, PT, R16, RZ, P3 ;  /* 0x000000ff1000720c */ /* 0x000fe20001f24270 */
[----:B--2---:R-:W-:-:S05]  /*1a90*/  HADD2.F32 R3, -RZ, R22.H0_H0 ;  /* 0x20000016ff037230 */ /* 0x004fca0000004100 */
[----:B------:R-:W-:-:S04]  /*1aa0*/  FMUL R3, R3, R14 ;  /* 0x0000000e03037220 */ /* 0x000fc80000400000 */
[----:B------:R-:W-:-:S05]  /*1ab0*/  FFMA R3, R56, R0, R3 ;  /* 0x0000000038037223 */ /* 0x000fca0000000003 */
[----:B------:R-:W-:Y:S02]  /*1ac0*/  F2FP.F16.F32.PACK_AB R11, RZ, R3 ;  /* 0x00000003ff0b723e */ /* 0x000fe400000000ff */
[----:B------:R-:W-:Y:S02]  /*1ad0*/  P2R R3, PR, RZ, 0x8 ;  /* 0x00000008ff037803 */ /* 0x000fe40000000000 */
[----:B------:R-:W-:-:S05]  /*1ae0*/  LEA.HI.X R3, R10, UR5, R13, 0x1, P2 ;  /* 0x000000050a037c11 */ /* 0x000fca00090f0c0d */
[----:B------:R0:W-:Y:S01]  /*1af0*/  @P0 STG.E.U16 desc[UR12][R2.64], R11 ;  /* 0x0000000b02000986 */ /* 0x0001e2000c10150c */
[----:B------:R-:W-:Y:S05]  /*1b00*/  @!P1 BRA `(.L_x_30) ;  /* 0x0000000000049947 */ /* 0x000fea0003800000 */
[----:B------:R1:W5:Y:S02]  /*1b10*/  LDG.E.LTC128B.U16 R22, desc[UR12][R4.64+0x2] ;  /* 0x0000020c04167981 */ /* 0x000364000c1e1520 */
.L_x_30:
[----:B------:R-:W-:Y:S05]  /*1b20*/  BSYNC B0 ;  /* 0x0000000000007941 */ /* 0x000fea0003800000 */
.L_x_29:
[----:B------:R-:W-:Y:S01]  /*1b30*/  USHF.L.U32 UR4, UR6, 0x3, URZ ;  /* 0x0000000306047899 */ /* 0x000fe2000800063f */
[----:B-----5:R-:W-:Y:S01]  /*1b40*/  HADD2.F32 R13, -RZ, R22.H0_H0 ;  /* 0x20000016ff0d7230 */ /* 0x020fe20000004100 */
[----:B------:R-:W-:Y:S01]  /*1b50*/  USHF.L.U64.HI UR5, UR6, 0x3, UR7 ;  /* 0x0000000306057899 */ /* 0x000fe20008010207 */
[----:B------:R-:W-:-:S03]  /*1b60*/  ISETP.GT.AND P0, PT, R16, 0x8, P4 ;  /* 0x000000081000780c */ /* 0x000fc60002704270 */
[----:B------:R-:W-:Y:S02]  /*1b70*/  IMAD.U32 R10, RZ, RZ, UR4 ;  /* 0x00000004ff0a7e24 */ /* 0x000fe4000f8e00ff */
[----:B------:R-:W-:Y:S01]  /*1b80*/  FMUL R56, R13, R14 ;  /* 0x0000000e0d387220 */ /* 0x000fe20000400000 */
[----:B0-----:R-:W-:-:S03]  /*1b90*/  IMAD.U32 R11, RZ, RZ, UR5 ;  /* 0x00000005ff0b7e24 */ /* 0x001fc6000f8e00ff */
[----:B------:R-:W-:Y:S01]  /*1ba0*/  FFMA R56, R57, R0, R56 ;  /* 0x0000000039387223 */ /* 0x000fe20000000038 */
[----:B------:R-:W-:-:S04]  /*1bb0*/  IMAD.WIDE.U32 R12, R6, UR6, R10 ;  /* 0x00000006060c7c25 */ /* 0x000fc8000f8e000a */
[----:B------:R-:W-:Y:S02]  /*1bc0*/  F2FP.F16.F32.PACK_AB R57, RZ, R56 ;  /* 0x00000038ff39723e */ /* 0x000fe400000000ff */
[----:B------:R-:W-:-:S03]  /*1bd0*/  IADD3 R23, P2, R8, R12, RZ ;  /* 0x0000000c08177210 */ /* 0x000fc60007f5e0ff */
[----:B------:R0:W-:Y:S01]  /*1be0*/  @P1 STG.E.U16 desc[UR12][R2.64+0x2], R57 ;  /* 0x0000023902001986 */ /* 0x0001e2000c10150c */
[----:B------:R-:W-:Y:S02]  /*1bf0*/  IADD3.X R56, R9, R21, R13, P2, !PT ;  /* 0x0000001509387210 */ /* 0x000fe400017fe40d */
[----:B------:R-:W-:-:S04]  /*1c00*/  LEA R12, P2, R23, UR8, 0x1 ;  /* 0x00000008170c7c11 */ /* 0x000fc8000f8408ff */
[----:B------:R-:W-:-:S05]  /*1c10*/  LEA.HI.X R13, R23, UR9, R56, 0x1, P2 ;  /* 0x00000009170d7c11 */ /* 0x000fca00090f0c38 */
[----:B------:R-:W2:Y:S01]  /*1c20*/  @P0 LDG.E.LTC128B.U16 R22, desc[UR12][R12.64] ;  /* 0x0000000c0c160981 */ /* 0x000ea2000c1e1520 */
[C---:B------:R-:W-:Y:S01]  /*1c30*/  IMAD.SHL.U32 R23, R20.reuse, 0x2, RZ ;  /* 0x0000000214177824 */ /* 0x040fe200078e00ff */
[----:B------:R-:W-:Y:S01]  /*1c40*/  SHF.L.U64.HI R19, R20, 0x1, R19 ;  /* 0x0000000114137819 */ /* 0x000fe20000010213 */
[----:B------:R-:W-:Y:S01]  /*1c50*/  BSSY B0, `(.L_x_31) ;  /* 0x000000b000007945 */ /* 0x000fe20003800000 */
[----:B------:R-:W-:Y:S02]  /*1c60*/  ISETP.GT.AND P1, PT, R16, 0x8, P3 ;  /* 0x000000081000780c */ /* 0x000fe40001f24270 */
[----:B------:R-:W-:Y:S01]  /*1c70*/  IADD3 R20, P2, R23, R2, RZ ;  /* 0x0000000217147210 */ /* 0x000fe20007f5e0ff */
[----:B--2---:R-:W-:-:S05]  /*1c80*/  HADD2.F32 R21, -RZ, R22.H0_H0 ;  /* 0x20000016ff157230 */ /* 0x004fca0000004100 */
[----:B------:R-:W-:-:S04]  /*1c90*/  FMUL R21, R21, R14 ;  /* 0x0000000e15157220 */ /* 0x000fc80000400000 */
[----:B------:R-:W-:-:S05]  /*1ca0*/  FFMA R21, R58, R0, R21 ;  /* 0x000000003a157223 */ /* 0x000fca0000000015 */
[----:B------:R-:W-:Y:S01]  /*1cb0*/  F2FP.F16.F32.PACK_AB R56, RZ, R21 ;  /* 0x00000015ff38723e */ /* 0x000fe200000000ff */
[----:B------:R-:W-:-:S05]  /*1cc0*/  IMAD.X R21, R19, 0x1, R3, P2 ;  /* 0x0000000113157824 */ /* 0x000fca00010e0603 */
[----:B------:R0:W-:Y:S01]  /*1cd0*/  @P0 STG.E.U16 desc[UR12][R20.64], R56 ;  /* 0x0000003814000986 */ /* 0x0001e2000c10150c */
[----:B------:R-:W-:Y:S05]  /*1ce0*/  @!P1 BRA `(.L_x_32) ;  /* 0x0000000000049947 */ /* 0x000fea0003800000 */
[----:B------:R2:W5:Y:S02]  /*1cf0*/  LDG.E.LTC128B.U16 R22, desc[UR12][R12.64+0x2] ;  /* 0x0000020c0c167981 */ /* 0x000564000c1e1520 */
.L_x_32:
[----:B------:R-:W-:Y:S05]  /*1d00*/  BSYNC B0 ;  /* 0x0000000000007941 */ /* 0x000fea0003800000 */
.L_x_31:
[----:B0----5:R-:W-:Y:S01]  /*1d10*/  HADD2.F32 R57, -RZ, R22.H0_H0 ;  /* 0x20000016ff397230 */ /* 0x021fe20000004100 */
[----:B------:R-:W-:Y:S01]  /*1d20*/  ISETP.GT.AND P3, PT, R15, 0x8, PT ;  /* 0x000000080f00780c */ /* 0x000fe20003f64270 */
[----:B------:R-:W-:Y:S03]  /*1d30*/  BSSY B0, `(.L_x_33) ;  /* 0x0000009000007945 */ /* 0x000fe60003800000 */
[----:B------:R-:W-:Y:S01]  /*1d40*/  FMUL R56, R57, R14 ;  /* 0x0000000e39387220 */ /* 0x000fe20000400000 */
[----:B------:R-:W-:Y:S02]  /*1d50*/  ISETP.GT.AND P0, PT, R16, RZ, P3 ;  /* 0x000000ff1000720c */ /* 0x000fe40001f04270 */
[----:B------:R-:W-:Y:S01]  /*1d60*/  P2R R57, PR, RZ, 0x8 ;  /* 0x00000008ff397803 */ /* 0x000fe20000000000 */
[----:B------:R-:W-:-:S05]  /*1d70*/  FFMA R56, R59, R0, R56 ;  /* 0x000000003b387223 */ /* 0x000fca0000000038 */
[----:B------:R-:W-:-:S05]  /*1d80*/  F2FP.F16.F32.PACK_AB R56, RZ, R56 ;  /* 0x00000038ff38723e */ /* 0x000fca00000000ff */
[----:B------:R0:W-:Y:S01]  /*1d90*/  @P1 STG.E.U16 desc[UR12][R20.64+0x2], R56 ;  /* 0x0000023814001986 */ /* 0x0001e2000c10150c */
[----:B------:R-:W-:Y:S05]  /*1da0*/  @!P0 BRA `(.L_x_34) ;  /* 0x0000000000048947 */ /* 0x000fea0003800000 */
[----:B------:R3:W5:Y:S02]  /*1db0*/  LDG.E.LTC128B.U16 R22, desc[UR12][R4.64+0x10] ;  /* 0x0000100c04167981 */ /* 0x000764000c1e1520 */
.L_x_34:
[----:B------:R-:W-:Y:S05]  /*1dc0*/  BSYNC B0 ;  /* 0x0000000000007941 */ /* 0x000fea0003800000 */
.L_x_33:
[----:B-----5:R-:W-:Y:S01]  /*1dd0*/  HADD2.F32 R57, -RZ, R22.H0_H0 ;  /* 0x20000016ff397230 */ /* 0x020fe20000004100 */
[----:B------:R-:W-:Y:S01]  /*1de0*/  ISETP.GT.AND P2, PT, R15, 0x9, PT ;  /* 0x000000090f00780c */ /* 0x000fe20003f44270 */
[----:B------:R-:W-:Y:S03]  /*1df0*/  BSSY B0, `(.L_x_35) ;  /* 0x0000009000007945 */ /* 0x000fe60003800000 */
[----:B------:R-:W-:Y:S01]  /*1e00*/  FMUL R57, R57, R14 ;  /* 0x0000000e39397220 */ /* 0x000fe20000400000 */
[----:B------:R-:W-:Y:S02]  /*1e10*/  ISETP.GT.AND P1, PT, R16, RZ, P2 ;  /* 0x000000ff1000720c */ /* 0x000fe40001724270 */
[----:B0-----:R-:W-:Y:S01]  /*1e20*/  P2R R56, PR, RZ, 0x4 ;  /* 0x00000004ff387803 */ /* 0x001fe20000000000 */
[----:B------:R-:W-:-:S05]  /*1e30*/  FFMA R57, R60, R0, R57 ;  /* 0x000000003c397223 */ /* 0x000fca0000000039 */
[----:B------:R-:W-:-:S05]  /*1e40*/  F2FP.F16.F32.PACK_AB R57, RZ, R57 ;  /* 0x00000039ff39723e */ /* 0x000fca00000000ff */
[----:B------:R0:W-:Y:S01]  /*1e50*/  @P0 STG.E.U16 desc[UR12][R2.64+0x10], R57 ;  /* 0x0000103902000986 */ /* 0x0001e2000c10150c */
[----:B------:R-:W-:Y:S05]  /*1e60*/  @!P1 BRA `(.L_x_36) ;  /* 0x0000000000049947 */ /* 0x000fea0003800000 */
[----:B------:R4:W5:Y:S02]  /*1e70*/  LDG.E.LTC128B.U16 R22, desc[UR12][R4.64+0x12] ;  /* 0x0000120c04167981 */ /* 0x000964000c1e1520 */
.L_x_36:
[----:B------:R-:W-:Y:S05]  /*1e80*/  BSYNC B0 ;  /* 0x0000000000007941 */ /* 0x000fea0003800000 */
.L_x_35:
[----:B0----5:R-:W-:Y:S01]  /*1e90*/  HADD2.F32 R57, -RZ, R22.H0_H0 ;  /* 0x20000016ff397230 */ /* 0x021fe20000004100 */
[----:B------:R-:W-:Y:S01]  /*1ea0*/  ISETP.GT.AND P0, PT, R16, 0x8, P3 ;  /* 0x000000081000780c */ /* 0x000fe20001f04270 */
[----:B------:R-:W-:Y:S03]  /*1eb0*/  BSSY B0, `(.L_x_37) ;  /* 0x0000007000007945 */ /* 0x000fe60003800000 */
[----:B------:R-:W-:-:S04]  /*1ec0*/  FMUL R56, R57, R14 ;  /* 0x0000000e39387220 */ /* 0x000fc80000400000 */
[----:B------:R-:W-:-:S05]  /*1ed0*/  FFMA R56, R61, R0, R56 ;  /* 0x000000003d387223 */ /* 0x000fca0000000038 */
[----:B------:R-:W-:-:S05]  /*1ee0*/  F2FP.F16.F32.PACK_AB R56, RZ, R56 ;  /* 0x00000038ff38723e */ /* 0x000fca00000000ff */
[----:B------:R0:W-:Y:S01]  /*1ef0*/  @P1 STG.E.U16 desc[UR12][R2.64+0x12], R56 ;  /* 0x0000123802001986 */ /* 0x0001e2000c10150c */
[----:B------:R-:W-:Y:S05]  /*1f00*/  @!P0 BRA `(.L_x_38) ;  /* 0x0000000000048947 */ /* 0x000fea0003800000 */
[----:B------:R0:W5:Y:S02]  /*1f10*/  LDG.E.LTC128B.U16 R22, desc[UR12][R12.64+0x10] ;  /* 0x0000100c0c167981 */ /* 0x000164000c1e1520 */
.L_x_38:
[----:B------:R-:W-:Y:S05]  /*1f20*/  BSYNC B0 ;  /* 0x0000000000007941 */ /* 0x000fea0003800000 */
.L_x_37:
[----:B-----5:R-:W-:Y:S01]  /*1f30*/  HADD2.F32 R57, -RZ, R22.H0_H0 ;  /* 0x20000016ff397230 */ /* 0x020fe20000004100 */
        /* <DEDUP_REMOVED lines=8> */
.L_x_40:
[----:B------:R-:W-:Y:S05]  /*1fc0*/  BSYNC B0 ;  /* 0x0000000000007941 */ /* 0x000fea0003800000 */
.L_x_39:
[----:B-----5:R-:W-:Y:S01]  /*1fd0*/  HADD2.F32 R59, -RZ, R22.H0_H0 ;  /* 0x20000016ff3b7230 */ /* 0x020fe20000004100 */
[----:B------:R-:W-:Y:S01]  /*1fe0*/  ISETP.GT.AND P3, PT, R15, 0x10, PT ;  /* 0x000000100f00780c */ /* 0x000fe20003f64270 */
[C---:B0-----:R-:W-:Y:S01]  /*1ff0*/  IMAD.SHL.U32 R57, R17.reuse, 0x2, RZ ;  /* 0x0000000211397824 */ /* 0x041fe200078e00ff */
[----:B------:R-:W-:Y:S01]  /*2000*/  SHF.L.U64.HI R17, R17, 0x1, R18 ;  /* 0x0000000111117819 */ /* 0x000fe20000010212 */
[----:B------:R-:W-:Y:S01]  /*2010*/  BSSY B0, `(.L_x_41) ;  /* 0x000000b000007945 */ /* 0x000fe20003800000 */
[----:B------:R-:W-:Y:S02]  /*2020*/  FMUL R56, R59, R14 ;  /* 0x0000000e3b387220 */ /* 0x000fe40000400000 */
[----:B------:R-:W-:Y:S02]  /*2030*/  IADD3 R18, P0, P2, R57, R2, R23 ;  /* 0x0000000239127210 */ /* 0x000fe40007a1e017 */
[----:B------:R-:W-:Y:S01]  /*2040*/  FFMA R56, R63, R0, R56 ;  /* 0x000000003f387223 */ /* 0x000fe20000000038 */
[----:B------:R-:W-:-:S02]  /*2050*/  P2R R23, PR, RZ, 0x8 ;  /* 0x00000008ff177803 */ /* 0x000fc40000000000 */
[----:B------:R-:W-:Y:S02]  /*2060*/  IADD3.X R19, R17, R3, R19, P0, P2 ;  /* 0x0000000311137210 */ /* 0x000fe400007e4413 */
[----:B------:R-:W-:Y:S02]  /*2070*/  F2FP.F16.F32.PACK_AB R56, RZ, R56 ;  /* 0x00000038ff38723e */ /* 0x000fe400000000ff */
[----:B------:R-:W-:-:S03]  /*2080*/  ISETP.GT.AND P0, PT, R16, RZ, P3 ;  /* 0x000000ff1000720c */ /* 0x000fc60001f04270 */
[----:B------:R0:W-:Y:S10]  /*2090*/  @P1 STG.E.U16 desc[UR12][R20.64+0x12], R56 ;  /* 0x0000123814001986 */ /* 0x0001f4000c10150c */
[----:B------:R-:W-:Y:S05]  /*20a0*/  @!P0 BRA `(.L_x_42) ;  /* 0x0000000000048947 */ /* 0x000fea0003800000 */
[----:B------:R0:W5:Y:S02]  /*20b0*/  LDG.E.LTC128B.U16 R22, desc[UR12][R4.64+0x20] ;  /* 0x0000200c04167981 */ /* 0x000164000c1e1520 */
.L_x_42:
[----:B------:R-:W-:Y:S05]  /*20c0*/  BSYNC B0 ;  /* 0x0000000000007941 */ /* 0x000fea0003800000 */
.L_x_41:
[----:B-----5:R-:W-:Y:S01]  /*20d0*/  HADD2.F32 R23, -RZ, R22.H0_H0 ;  /* 0x20000016ff177230 */ /* 0x020fe20000004100 */
[----:B------:R-:W-:Y:S01]  /*20e0*/  ISETP.GT.AND P1, PT, R15, 0x11, PT ;  /* 0x000000110f00780c */ /* 0x000fe20003f24270 */
[----:B------:R-:W-:Y:S03]  /*20f0*/  BSSY B0, `(.L_x_43) ;  /* 0x0000009000007945 */ /* 0x000fe60003800000 */
[----:B------:R-:W-:-:S04]  /*2100*/  FMUL R23, R23, R14 ;  /* 0x0000000e17177220 */ /* 0x000fc80000400000 */
[----:B------:R-:W-:-:S05]  /*2110*/  FFMA R23, R64, R0, R23 ;  /* 0x0000000040177223 */ /* 0x000fca0000000017 */
[----:B------:R-:W-:-:S05]  /*2120*/  F2FP.F16.F32.PACK_AB R23, RZ, R23 ;  /* 0x00000017ff17723e */ /* 0x000fca00000000ff */
[----:B------:R1:W-:Y:S01]  /*2130*/  @P0 STG.E.U16 desc[UR12][R2.64+0x20], R23 ;  /* 0x0000201702000986 */ /* 0x0003e2000c10150c */
[----:B------:R-:W-:Y:S02]  /*2140*/  ISETP.GT.AND P0, PT, R16, RZ, P1 ;  /* 0x000000ff1000720c */ /* 0x000fe40000f04270 */
[----:B-1----:R-:W-:-:S11]  /*2150*/  P2R R23, PR, RZ, 0x2 ;  /* 0x00000002ff177803 */ /* 0x002fd60000000000 */
[----:B------:R-:W-:Y:S05]  /*2160*/  @!P0 BRA `(.L_x_44) ;  /* 0x0000000000048947 */ /* 0x000fea0003800000 */
[----:B------:R1:W5:Y:S02]  /*2170*/  LDG.E.LTC128B.U16 R22, desc[UR12][R4.64+0x22] ;  /* 0x0000220c04167981 */ /* 0x000364000c1e1520 */
.L_x_44:
[----:B------:R-:W-:Y:S05]  /*2180*/  BSYNC B0 ;  /* 0x0000000000007941 */ /* 0x000fea0003800000 */
.L_x_43:
[----:B-----5:R-:W-:Y:S01]  /*2190*/  HADD2.F32 R23, -RZ, R22.H0_H0 ;  /* 0x20000016ff177230 */ /* 0x020fe20000004100 */
[----:B------:R-:W-:Y:S04]  /*21a0*/  BSSY B0, `(.L_x_45) ;  /* 0x0000008000007945 */ /* 0x000fe80003800000 */
[----:B0-----:R-:W-:-:S04]  /*21b0*/  FMUL R56, R23, R14 ;  /* 0x0000000e17387220 */ /* 0x001fc80000400000 */
[----:B------:R-:W-:-:S05]  /*21c0*/  FFMA R56, R65, R0, R56 ;  /* 0x0000000041387223 */ /* 0x000fca0000000038 */
[----:B------:R-:W-:-:S05]  /*21d0*/  F2FP.F16.F32.PACK_AB R56, RZ, R56 ;  /* 0x00000038ff38723e */ /* 0x000fca00000000ff */
[----:B------:R0:W-:Y:S01]  /*21e0*/  @P0 STG.E.U16 desc[UR12][R2.64+0x22], R56 ;  /* 0x0000223802000986 */ /* 0x0001e2000c10150c */
[----:B------:R-:W-:-:S13]  /*21f0*/  ISETP.GT.AND P0, PT, R16, 0x8, P3 ;  /* 0x000000081000780c */ /* 0x000fda0001f04270 */
[----:B0-----:R-:W-:Y:S05]  /*2200*/  @!P0 BRA `(.L_x_46) ;  /* 0x0000000000048947 */ /* 0x001fea0003800000 */
[----:B------:R0:W5:Y:S02]  /*2210*/  LDG.E.LTC128B.U16 R22, desc[UR12][R12.64+0x20] ;  /* 0x0000200c0c167981 */ /* 0x000164000c1e1520 */
.L_x_46:
[----:B------:R-:W-:Y:S05]  /*2220*/  BSYNC B0 ;  /* 0x0000000000007941 */ /* 0x000fea0003800000 */
.L_x_45:
[----:B-----5:R-:W-:Y:S01]  /*2230*/  HADD2.F32 R23, -RZ, R22.H0_H0 ;  /* 0x20000016ff177230 */ /* 0x020fe20000004100 */
[----:B------:R-:W-:Y:S01]  /*2240*/  BSSY B0, `(.L_x_47) ;  /* 0x000000c000007945 */ /* 0x000fe20003800000 */
[----:B------:R-:W-:-:S03]  /*2250*/  PRMT R56, R22, 0x7610, R56 ;  /* 0x0000761016387816 */ /* 0x000fc60000000038 */
[----:B------:R-:W-:-:S04]  /*2260*/  FMUL R23, R23, R14 ;  /* 0x0000000e17177220 */ /* 0x000fc80000400000 */
[----:B------:R-:W-:-:S05]  /*2270*/  FFMA R23, R66, R0, R23 ;  /* 0x0000000042177223 */ /* 0x000fca0000000017 */
[----:B------:R-:W-:-:S04]  /*2280*/  F2FP.F16.F32.PACK_AB R23, RZ, R23 ;  /* 0x00000017ff17723e */ /* 0x000fc800000000ff */
[----:B------:R-:W-:-:S05]  /*2290*/  PRMT R58, R23, 0x7610, R58 ;  /* 0x00007610173a7816 */ /* 0x000fca000000003a */
[----:B------:R0:W-:Y:S01]  /*22a0*/  @P0 STG.E.U16 desc[UR12][R20.64+0x20], R58 ;  /* 0x0000203a14000986 */ /* 0x0001e2000c10150c */
[----:B------:R-:W-:-:S05]  /*22b0*/  IADD3 R59, P0, R6, 0x40, RZ ;  /* 0x00000040063b7810 */ /* 0x000fca0007f1e0ff */
[----:B------:R-:W-:Y:S01]  /*22c0*/  IMAD.X R23, RZ, RZ, R7, P0 ;  /* 0x000000ffff177224 */ /* 0x000fe200000e0607 */
[----:B------:R-:W-:-:S13]  /*22d0*/  ISETP.GT.AND P0, PT, R16, 0x8, P1 ;  /* 0x000000081000780c */ /* 0x000fda0000f04270 */
[----:B0-----:R-:W-:Y:S05]  /*22e0*/  @!P0 BRA `(.L_x_48) ;  /* 0x0000000000048947 */ /* 0x001fea0003800000 */
[----:B------:R0:W5:Y:S02]  /*22f0*/  LDG.E.LTC128B.U16 R56, desc[UR12][R12.64+0x22] ;  /* 0x0000220c0c387981 */ /* 0x000164000c1e1520 */
.L_x_48:
[----:B------:R-:W-:Y:S05]  /*2300*/  BSYNC B0 ;  /* 0x0000000000007941 */ /* 0x000fea0003800000 */
.L_x_47:
[----:B-----5:R-:W-:Y:S01]  /*2310*/  HADD2.F32 R7, -RZ, R56.H0_H0 ;  /* 0x20000038ff077230 */ /* 0x020fe20000004100 */
[----:B------:R-:W-:Y:S01]  /*2320*/  ISETP.GT.AND P2, PT, R15, 0x18, PT ;  /* 0x000000180f00780c */ /* 0x000fe20003f44270 */
[----:B------:R-:W-:Y:S01]  /*2330*/  IMAD.WIDE.U32 R10, R59, UR6, R10 ;  /* 0x000000063b0a7c25 */ /* 0x000fe2000f8e000a */
[----:B------:R-:W-:Y:S03]  /*2340*/  BSSY B0, `(.L_x_49) ;  /* 0x0000014000007945 */ /* 0x000fe60003800000 */
[----:B------:R-:W-:-:S04]  /*2350*/  FMUL R6, R7, R14 ;  /* 0x0000000e07067220 */ /* 0x000fc80000400000 */
[----:B------:R-:W-:-:S05]  /*2360*/  FFMA R6, R67, R0, R6 ;  /* 0x0000000043067223 */ /* 0x000fca0000000006 */
[----:B------:R-:W-:Y:S01]  /*2370*/  F2FP.F16.F32.PACK_AB R7, RZ, R6 ;  /* 0x00000006ff07723e */ /* 0x000fe200000000ff */
[----:B------:R-:W-:Y:S02]  /*2380*/  IMAD R6, R23, UR6, RZ ;  /* 0x0000000617067c24 */ /* 0x000fe4000f8e02ff */
[----:B------:R-:W-:Y:S01]  /*2390*/  IMAD.WIDE.U32 R22, R59, UR6, R8 ;  /* 0x000000063b167c25 */ /* 0x000fe2000f8e0008 */
[----:B------:R-:W-:-:S03]  /*23a0*/  PRMT R58, R7, 0x7610, R58 ;  /* 0x00007610073a7816 */ /* 0x000fc6000000003a */
[----:B------:R-:W-:Y:S02]  /*23b0*/  IMAD R61, R59, UR7, R6 ;  /* 0x000000073b3d7c24 */ /* 0x000fe4000f8e0206 */
[----:B------:R0:W-:Y:S01]  /*23c0*/  @P0 STG.E.U16 desc[UR12][R20.64+0x22], R58 ;  /* 0x0000223a14000986 */ /* 0x0001e2000c10150c */
[----:B------:R-:W-:Y:S01]  /*23d0*/  LEA R6, P0, R22, UR8, 0x1 ;  /* 0x0000000816067c11 */ /* 0x000fe2000f8008ff */
[----:B------:R-:W-:-:S05]  /*23e0*/  IMAD.IADD R7, R23, 0x1, R61 ;  /* 0x0000000117077824 */ /* 0x000fca00078e023d */
[----:B------:R-:W-:Y:S02]  /*23f0*/  LEA.HI.X R7, R22, UR9, R7, 0x1, P0 ;  /* 0x0000000916077c11 */ /* 0x000fe400080f0c07 */
[----:B------:R-:W-:-:S04]  /*2400*/  IADD3 R10, P0, R8, R10, RZ ;  /* 0x0000000a080a7210 */ /* 0x000fc80007f1e0ff */
[----:B------:R-:W-:Y:S02]  /*2410*/  IADD3.X R9, R9, R61, R11, P0, !PT ;  /* 0x0000003d09097210 */ /* 0x000fe400007fe40b */
[----:B------:R-:W-:-:S04]  /*2420*/  LEA R8, P0, R10, UR8, 0x1 ;  /* 0x000000080a087c11 */ /* 0x000fc8000f8008ff */
[----:B------:R-:W-:Y:S02]  /*2430*/  LEA.HI.X R9, R10, UR9, R9, 0x1, P0 ;  /* 0x000000090a097c11 */ /* 0x000fe400080f0c09 */
[----:B------:R-:W-:Y:S02]  /*2440*/  ISETP.GT.AND P0, PT, R16, RZ, P2 ;  /* 0x000000ff1000720c */ /* 0x000fe40001704270 */
[----:B------:R-:W-:-:S11]  /*2450*/  P2R R10, PR, RZ, 0x4 ;  /* 0x00000004ff0a7803 */ /* 0x000fd60000000000 */
[----:B0-----:R-:W-:Y:S05]  /*2460*/  @!P0 BRA `(.L_x_50) ;  /* 0x0000000000048947 */ /* 0x001fea0003800000 */
[----:B------:R0:W5:Y:S02]  /*2470*/  LDG.E.LTC128B.U16 R56, desc[UR12][R4.64+0x30] ;  /* 0x0000300c04387981 */ /* 0x000164000c1e1520 */
.L_x_50:
[----:B------:R-:W-:Y:S05]  /*2480*/  BSYNC B0 ;  /* 0x0000000000007941 */ /* 0x000fea0003800000 */
.L_x_49:
[----:B-----5:R-:W-:Y:S01]  /*2490*/  HADD2.F32 R11, -RZ, R56.H0_H0 ;  /* 0x20000038ff0b7230 */ /* 0x020fe20000004100 */
[----:B------:R-:W-:Y:S01]  /*24a0*/  ISETP.GT.AND P1, PT, R15, 0x19, PT ;  /* 0x000000190f00780c */ /* 0x000fe20003f24270 */
[----:B------:R-:W-:Y:S03]  /*24b0*/  BSSY B0, `(.L_x_51) ;  /* 0x0000009000007945 */ /* 0x000fe60003800000 */
[----:B------:R-:W-:Y:S01]  /*24c0*/  FMUL R11, R11, R14 ;  /* 0x0000000e0b0b7220 */ /* 0x000fe20000400000 */
[----:B------:R-:W-:-:S03]  /*24d0*/  P2R R10, PR, RZ, 0x2 ;  /* 0x00000002ff0a7803 */ /* 0x000fc60000000000 */
[----:B------:R-:W-:-:S05]  /*24e0*/  FFMA R11, R68, R0, R11 ;  /* 0x00000000440b7223 */ /* 0x000fca000000000b */
[----:B------:R-:W-:-:S05]  /*24f0*/  F2FP.F16.F32.PACK_AB R11, RZ, R11 ;  /* 0x0000000bff0b723e */ /* 0x000fca00000000ff */
[----:B------:R0:W-:Y:S01]  /*2500*/  @P0 STG.E.U16 desc[UR12][R2.64+0x30], R11 ;  /* 0x0000300b02000986 */ /* 0x0001e2000c10150c */
[----:B------:R-:W-:-:S13]  /*2510*/  ISETP.GT.AND P0, PT, R16, RZ, P1 ;  /* 0x000000ff1000720c */ /* 0x000fda0000f04270 */
[----:B0-----:R-:W-:Y:S05]  /*2520*/  @!P0 BRA `(.L_x_52) ;  /* 0x0000000000048947 */ /* 0x001fea0003800000 */
[----:B------:R0:W5:Y:S02]  /*2530*/  LDG.E.LTC128B.U16 R56, desc[UR12][R4.64+0x32] ;  /* 0x0000320c04387981 */ /* 0x000164000c1e1520 */
.L_x_52:
[----:B------:R-:W-:Y:S05]  /*2540*/  BSYNC B0 ;  /* 0x0000000000007941 */ /* 0x000fea0003800000 */
.L_x_51:
[----:B-----5:R-:W-:Y:S01]  /*2550*/  HADD2.F32 R11, -RZ, R56.H0_H0 ;  /* 0x20000038ff0b7230 */ /* 0x020fe20000004100 */
[----:B------:R-:W-:Y:S04]  /*2560*/  BSSY B0, `(.L_x_53) ;  /* 0x0000008000007945 */ /* 0x000fe80003800000 */
[----:B------:R-:W-:-:S04]  /*2570*/  FMUL R10, R11, R14 ;  /* 0x0000000e0b0a7220 */ /* 0x000fc80000400000 */
[----:B------:R-:W-:-:S05]  /*2580*/  FFMA R10, R69, R0, R10 ;  /* 0x00000000450a7223 */ /* 0x000fca000000000a */
[----:B------:R-:W-:-:S05]  /*2590*/  F2FP.F16.F32.PACK_AB R10, RZ, R10 ;  /* 0x0000000aff0a723e */ /* 0x000fca00000000ff */
[----:B------:R0:W-:Y:S01]  /*25a0*/  @P0 STG.E.U16 desc[UR12][R2.64+0x32], R10 ;  /* 0x0000320a02000986 */ /* 0x0001e2000c10150c */
[----:B------:R-:W-:-:S13]  /*25b0*/  ISETP.GT.AND P0, PT, R16, 0x8, P2 ;  /* 0x000000081000780c */ /* 0x000fda0001704270 */
[----:B0-----:R-:W-:Y:S05]  /*25c0*/  @!P0 BRA `(.L_x_54) ;  /* 0x0000000000048947 */ /* 0x001fea0003800000 */
[----:B------:R0:W5:Y:S02]  /*25d0*/  LDG.E.LTC128B.U16 R56, desc[UR12][R12.64+0x30] ;  /* 0x0000300c0c387981 */ /* 0x000164000c1e1520 */
.L_x_54:
[----:B------:R-:W-:Y:S05]  /*25e0*/  BSYNC B0 ;  /* 0x0000000000007941 */ /* 0x000fea0003800000 */
.L_x_53:
        /* <DEDUP_REMOVED lines=9> */
.L_x_56:
[----:B------:R-:W-:Y:S05]  /*2680*/  BSYNC B0 ;  /* 0x0000000000007941 */ /* 0x000fea0003800000 */
.L_x_55:
        /* <DEDUP_REMOVED lines=11> */
.L_x_58:
[----:B------:R-:W-:Y:S05]  /*2740*/  BSYNC B0 ;  /* 0x0000000000007941 */ /* 0x000fea0003800000 */
.L_x_57:
        /* <DEDUP_REMOVED lines=11> */
.L_x_60:
[----:B------:R-:W-:Y:S05]  /*2800*/  BSYNC B0 ;  /* 0x0000000000007941 */ /* 0x000fea0003800000 */
.L_x_59:
        /* <DEDUP_REMOVED lines=9> */
.L_x_62:
[----:B------:R-:W-:Y:S05]  /*28a0*/  BSYNC B0 ;  /* 0x0000000000007941 */ /* 0x000fea0003800000 */
.L_x_61:
        /* <DEDUP_REMOVED lines=9> */
.L_x_64:
[----:B------:R-:W-:Y:S05]  /*2940*/  BSYNC B0 ;  /* 0x0000000000007941 */ /* 0x000fea0003800000 */
.L_x_63:
        /* <DEDUP_REMOVED lines=11> */
.L_x_66:
[----:B------:R-:W-:Y:S05]  /*2a00*/  BSYNC B0 ;  /* 0x0000000000007941 */ /* 0x000fea0003800000 */
.L_x_65:
[----:B-----5:R-:W-:Y:S01]  /*2a10*/  HADD2.F32 R11, -RZ, R56.H0_H0 ;  /* 0x20000038ff0b7230 */ /* 0x020fe20000004100 */
[----:B------:R-:W-:Y:S01]  /*2a20*/  ISETP.GT.AND P4, PT, R15, 0x29, PT ;  /* 0x000000290f00780c */ /* 0x000fe20003f84270 */
[----:B------:R-:W-:Y:S03]  /*2a30*/  BSSY B0, `(.L_x_67) ;  /* 0x0000008000007945 */ /* 0x000fe60003800000 */
[----:B------:R-:W-:-:S04]  /*2a40*/  FMUL R11, R11, R14 ;  /* 0x0000000e0b0b7220 */ /* 0x000fc80000400000 */
[----:B------:R-:W-:-:S05]  /*2a50*/  FFMA R11, R76, R0, R11 ;  /* 0x000000004c0b7223 */ /* 0x000fca000000000b */
[----:B------:R-:W-:-:S05]  /*2a60*/  F2FP.F16.F32.PACK_AB R11, RZ, R11 ;  /* 0x0000000bff0b723e */ /* 0x000fca00000000ff */
[----:B------:R0:W-:Y:S01]  /*2a70*/  @P0 STG.E.U16 desc[UR12][R2.64+0x50], R11 ;  /* 0x0000500b02000986 */ /* 0x0001e2000c10150c */
[----:B------:R-:W-:-:S13]  /*2a80*/  ISETP.GT.AND P0, PT, R16, RZ, P4 ;  /* 0x000000ff1000720c */ /* 0x000fda0002704270 */
[----:B0-----:R-:W-:Y:S05]  /*2a90*/  @!P0 BRA `(.L_x_68) ;  /* 0x0000000000048947 */ /* 0x001fea0003800000 */
[----:B------:R0:W5:Y:S02]  /*2aa0*/  LDG.E.LTC128B.U16 R56, desc[UR12][R4.64+0x52] ;  /* 0x0000520c04387981 */ /* 0x000164000c1e1520 */
.L_x_68:
[----:B------:R-:W-:Y:S05]  /*2ab0*/  BSYNC B0 ;  /* 0x0000000000007941 */ /* 0x000fea0003800000 */
.L_x_67:
        /* <DEDUP_REMOVED lines=9> */
.L_x_70:
[----:B------:R-:W-:Y:S05]  /*2b50*/  BSYNC B0 ;  /* 0x0000000000007941 */ /* 0x000fea0003800000 */
.L_x_69:
        /* <DEDUP_REMOVED lines=9> */
.L_x_72:
[----:B------:R-:W-:Y:S05]  /*2bf0*/  BSYNC B0 ;  /* 0x0000000000007941 */ /* 0x000fea0003800000 */
.L_x_71:
        /* <DEDUP_REMOVED lines=10> */
.L_x_74:
[----:B------:R-:W-:Y:S05]  /*2ca0*/  BSYNC B0 ;  /* 0x0000000000007941 */ /* 0x000fea0003800000 */
.L_x_73:
        /* <DEDUP_REMOVED lines=10> */
.L_x_76:
[----:B------:R-:W-:Y:S05]  /*2d50*/  BSYNC B0 ;  /* 0x0000000000007941 */ /* 0x000fea0003800000 */
.L_x_75:
        /* <DEDUP_REMOVED lines=9> */
.L_x_78:
[----:B------:R-:W-:Y:S05]  /*2df0*/  BSYNC B0 ;  /* 0x0000000000007941 */ /* 0x000fea0003800000 */
.L_x_77:
        /* <DEDUP_REMOVED lines=9> */
.L_x_80:
[----:B------:R-:W-:Y:S05]  /*2e90*/  BSYNC B0 ;  /* 0x0000000000007941 */ /* 0x000fea0003800000 */
.L_x_79:
        /* <DEDUP_REMOVED lines=10> */
.L_x_82:
[----:B------:R-:W-:Y:S05]  /*2f40*/  BSYNC B0 ;  /* 0x0000000000007941 */ /* 0x000fea0003800000 */
.L_x_81:
[----:B-----5:R-:W-:Y:S01]  /*2f50*/  HADD2.F32 R11, -RZ, R56.H0_H0 ;  /* 0x20000038ff0b7230 */ /* 0x020fe20000004100 */
[----:B------:R-:W-:Y:S04]  /*2f60*/  BSSY B0, `(.L_x_83) ;  /* 0x000000d000007945 */ /* 0x000fe80003800000 */
[----:B------:R-:W-:-:S04]  /*2f70*/  FMUL R11, R11, R14 ;  /* 0x0000000e0b0b7220 */ /* 0x000fc80000400000 */
[----:B------:R-:W-:-:S05]  /*2f80*/  FFMA R11, R84, R0, R11 ;  /* 0x00000000540b7223 */ /* 0x000fca000000000b */
[----:B------:R-:W-:-:S05]  /*2f90*/  F2FP.F16.F32.PACK_AB R11, RZ, R11 ;  /* 0x0000000bff0b723e */ /* 0x000fca00000000ff */
[----:B------:R1:W-:Y:S01]  /*2fa0*/  @P0 STG.E.U16 desc[UR12][R2.64+0x70], R11 ;  /* 0x0000700b02000986 */ /* 0x0003e2000c10150c */
[----:B------:R-:W-:-:S05]  /*2fb0*/  IADD3 R22, P0, R57, R20, RZ ;  /* 0x0000001439167210 */ /* 0x000fca0007f1e0ff */
[----:B------:R-:W-:Y:S01]  /*2fc0*/  IMAD.X R23, R17, 0x1, R21, P0 ;  /* 0x0000000111177824 */ /* 0x000fe200000e0615 */
[----:B------:R-:W-:-:S05]  /*2fd0*/  IADD3 R10, P0, R57, R2, RZ ;  /* 0x00000002390a7210 */ /* 0x000fca0007f1e0ff */
[----:B-1----:R-:W-:Y:S01]  /*2fe0*/  IMAD.X R11, R17, 0x1, R3, P0 ;  /* 0x00000001110b7824 */ /* 0x002fe200000e0603 */
[----:B------:R-:W-:-:S04]  /*2ff0*/  ISETP.GT.AND P0, PT, R15, 0x39, PT ;  /* 0x000000390f00780c */ /* 0x000fc80003f04270 */
[----:B------:R-:W-:-:S13]  /*3000*/  ISETP.GT.AND P5, PT, R16, RZ, P0 ;  /* 0x000000ff1000720c */ /* 0x000fda00007a4270 */
[----:B------:R-:W-:Y:S05]  /*3010*/  @!P5 BRA `(.L_x_84) ;  /* 0x000000000004d947 */ /* 0x000fea0003800000 */
[----:B------:R1:W5:Y:S02]  /*3020*/  LDG.E.LTC128B.U16 R56, desc[UR12][R4.64+0x72] ;  /* 0x0000720c04387981 */ /* 0x000364000c1e1520 */
.L_x_84:
[----:B------:R-:W-:Y:S05]  /*3030*/  BSYNC B0 ;  /* 0x0000000000007941 */ /* 0x000fea0003800000 */
.L_x_83:
[----:B01-345:R-:W-:Y:S01]  /*3040*/  HADD2.F32 R5, -RZ, R56.H0_H0 ;  /* 0x20000038ff057230 */ /* 0x03bfe20000004100 */
        /* <DEDUP_REMOVED lines=8> */
.L_x_86:
[----:B------:R-:W-:Y:S05]  /*30d0*/  BSYNC B0 ;  /* 0x0000000000007941 */ /* 0x000fea0003800000 */
.L_x_85:
[----:B-----5:R-:W-:Y:S01]  /*30e0*/  HADD2.F32 R3, -RZ, R56.H0_H0 ;  /* 0x20000038ff037230 */ /* 0x020fe20000004100 */
[----:B------:R-:W-:Y:S04]  /*30f0*/  BSSY B0, `(.L_x_87) ;  /* 0x0000008000007945 */ /* 0x000fe80003800000 */
[----:B------:R-:W-:-:S04]  /*3100*/  FMUL R3, R3, R14 ;  /* 0x0000000e03037220 */ /* 0x000fc80000400000 */
[----:B------:R-:W-:-:S05]  /*3110*/  FFMA R3, R86, R0, R3 ;  /* 0x0000000056037223 */ /* 0x000fca0000000003 */
[----:B------:R-:W-:-:S05]  /*3120*/  F2FP.F16.F32.PACK_AB R3, RZ, R3 ;  /* 0x00000003ff03723e */ /* 0x000fca00000000ff */
[----:B------:R1:W-:Y:S01]  /*3130*/  @P5 STG.E.U16 desc[UR12][R20.64+0x70], R3 ;  /* 0x0000700314005986 */ /* 0x0003e2000c10150c */
[----:B------:R-:W-:-:S13]  /*3140*/  ISETP.GT.AND P5, PT, R16, 0x8, P0 ;  /* 0x000000081000780c */ /* 0x000fda00007a4270 */
[----:B-1----:R-:W-:Y:S05]  /*3150*/  @!P5 BRA `(.L_x_88) ;  /* 0x000000000004d947 */ /* 0x002fea0003800000 */
[----:B------:R1:W5:Y:S02]  /*3160*/  LDG.E.LTC128B.U16 R56, desc[UR12][R12.64+0x72] ;  /* 0x0000720c0c387981 */ /* 0x000364000c1e1520 */
.L_x_88:
[----:B------:R-:W-:Y:S05]  /*3170*/  BSYNC B0 ;  /* 0x0000000000007941 */ /* 0x000fea0003800000 */
.L_x_87:
[----:B-----5:R-:W-:-:S05]  /*3180*/  HADD2.F32 R3, -RZ, R56.H0_H0 ;  /* 0x20000038ff037230 */ /* 0x020fca0000004100 */
[----:B------:R-:W-:-:S04]  /*3190*/  FMUL R2, R3, R14 ;  /* 0x0000000e03027220 */ /* 0x000fc80000400000 */
[----:B------:R-:W-:-:S05]  /*31a0*/  FFMA R2, R87, R0, R2 ;  /* 0x0000000057027223 */ /* 0x000fca0000000002 */
[----:B------:R-:W-:-:S05]  /*31b0*/  F2FP.F16.F32.PACK_AB R2, RZ, R2 ;  /* 0x00000002ff02723e */ /* 0x000fca00000000ff */
[----:B------:R3:W-:Y:S01]  /*31c0*/  @P5 STG.E.U16 desc[UR12][R20.64+0x72], R2 ;  /* 0x0000720214005986 */ /* 0x0007e2000c10150c */
[----:B------:R-:W-:-:S04]  /*31d0*/  ISETP.GT.AND P5, PT, R15, RZ, PT ;  /* 0x000000ff0f00720c */ /* 0x000fc80003fa4270 */
[----:B------:R-:W-:-:S13]  /*31e0*/  ISETP.GT.AND P5, PT, R16, 0x40, P5 ;  /* 0x000000401000780c */ /* 0x000fda0002fa4270 */
[----:B------:R-:W4:Y:S01]  /*31f0*/  @P5 LDG.E.LTC128B.U16 R56, desc[UR12][R6.64] ;  /* 0x0000000c06385981 */ /* 0x000f22000c1e1520 */
[----:B------:R-:W-:Y:S01]  /*3200*/  BSSY B0, `(.L_x_89) ;  /* 0x000000a000007945 */ /* 0x000fe20003800000 */
[----:B----4-:R-:W-:-:S05]  /*3210*/  HADD2.F32 R3, -RZ, R56.H0_H0 ;  /* 0x20000038ff037230 */ /* 0x010fca0000004100 */
[----:B------:R-:W-:-:S04]  /*3220*/  FMUL R3, R3, R14 ;  /* 0x0000000e03037220 */ /* 0x000fc80000400000 */
[----:B------:R-:W-:-:S05]  /*3230*/  FFMA R3, R24, R0, R3 ;  /* 0x0000000018037223 */ /* 0x000fca0000000003 */
[----:B------:R-:W-:-:S05]  /*3240*/  F2FP.F16.F32.PACK_AB R3, RZ, R3 ;  /* 0x00000003ff03723e */ /* 0x000fca00000000ff */
[----:B------:R3:W-:Y:S01]  /*3250*/  @P5 STG.E.U16 desc[UR12][R10.64], R3 ;  /* 0x000000030a005986 */ /* 0x0007e2000c10150c */
[----:B------:R-:W-:-:S04]  /*3260*/  ISETP.GT.AND P5, PT, R15, 0x1, PT ;  /* 0x000000010f00780c */ /* 0x000fc80003fa4270 */
[----:B------:R-:W-:-:S13]  /*3270*/  ISETP.GT.AND P5, PT, R16, 0x40, P5 ;  /* 0x000000401000780c */ /* 0x000fda0002fa4270 */
[----:B---3--:R-:W-:Y:S05]  /*3280*/  @!P5 BRA `(.L_x_90) ;  /* 0x000000000004d947 */ /* 0x008fea0003800000 */
[----:B------:R3:W5:Y:S02]  /*3290*/  LDG.E.LTC128B.U16 R56, desc[UR12][R6.64+0x2] ;  /* 0x0000020c06387981 */ /* 0x000764000c1e1520 */
.L_x_90:
[----:B------:R-:W-:Y:S05]  /*32a0*/  BSYNC B0 ;  /* 0x0000000000007941 */ /* 0x000fea0003800000 */
.L_x_89:
[----:B-----5:R-:W-:Y:S01]  /*32b0*/  HADD2.F32 R3, -RZ, R56.H0_H0 ;  /* 0x20000038ff037230 */ /* 0x020fe20000004100 */
[----:B------:R-:W-:Y:S04]  /*32c0*/  BSSY B0, `(.L_x_91) ;  /* 0x000000c000007945 */ /* 0x000fe80003800000 */
[----:B------:R-:W-:Y:S01]  /*32d0*/  FMUL R2, R3, R14 ;  /* 0x0000000e03027220 */ /* 0x000fe20000400000 */
[----:B------:R-:W-:-:S03]  /*32e0*/  @P5 IMAD.MOV.U32 R3, RZ, RZ, R11 ;  /* 0x000000ffff035224 */ /* 0x000fc600078e000b */
[----:B------:R-:W-:-:S05]  /*32f0*/  FFMA R2, R25, R0, R2 ;  /* 0x0000000019027223 */ /* 0x000fca0000000002 */
[----:B------:R-:W-:-:S04]  /*3300*/  F2FP.F16.F32.PACK_AB R2, RZ, R2 ;  /* 0x00000002ff02723e */ /* 0x000fc800000000ff */
[----:B------:R-:W-:Y:S01]  /*3310*/  PRMT R4, R2, 0x7610, R4 ;  /* 0x0000761002047816 */ /* 0x000fe20000000004 */
[----:B------:R-:W-:-:S05]  /*3320*/  @P5 IMAD.MOV.U32 R2, RZ, RZ, R10 ;  /* 0x000000ffff025224 */ /* 0x000fca00078e000a */
[----:B------:R4:W-:Y:S01]  /*3330*/  @P5 STG.E.U16 desc[UR12][R2.64+0x2], R4 ;  /* 0x0000020402005986 */ /* 0x0009e2000c10150c */
[----:B------:R-:W-:-:S04]  /*3340*/  ISETP.GT.AND P5, PT, R15, RZ, PT ;  /* 0x000000ff0f00720c */ /* 0x000fc80003fa4270 */
[----:B------:R-:W-:-:S13]  /*3350*/  ISETP.GT.AND P5, PT, R16, 0x48, P5 ;  /* 0x000000481000780c */ /* 0x000fda0002fa4270 */
[----:B----4-:R-:W-:Y:S05]  /*3360*/  @!P5 BRA `(.L_x_92) ;  /* 0x000000000004d947 */ /* 0x010fea0003800000 */
[----:B------:R4:W5:Y:S02]  /*3370*/  LDG.E.LTC128B.U16 R56, desc[UR12][R8.64] ;  /* 0x0000000c08387981 */ /* 0x000964000c1e1520 */
.L_x_92:
[----:B------:R-:W-:Y:S05]  /*3380*/  BSYNC B0 ;  /* 0x0000000000007941 */ /* 0x000fea0003800000 */
.L_x_91:
[----:B-----5:R-:W-:Y:S01]  /*3390*/  HADD2.F32 R3, -RZ, R56.H0_H0 ;  /* 0x20000038ff037230 */ /* 0x020fe20000004100 */
[----:B------:R-:W-:Y:S04]  /*33a0*/  BSSY B0, `(.L_x_93) ;  /* 0x0000009000007945 */ /* 0x000fe80003800000 */
[----:B------:R-:W-:-:S04]  /*33b0*/  FMUL R3, R3, R14 ;  /* 0x0000000e03037220 */ /* 0x000fc80000400000 */
[----:B------:R-:W-:-:S05]  /*33c0*/  FFMA R3, R26, R0, R3 ;  /* 0x000000001a037223 */ /* 0x000fca0000000003 */
[----:B------:R-:W-:-:S05]  /*33d0*/  F2FP.F16.F32.PACK_AB R3, RZ, R3 ;  /* 0x00000003ff03723e */ /* 0x000fca00000000ff */
[----:B------:R0:W-:Y:S01]  /*33e0*/  @P5 STG.E.U16 desc[UR12][R22.64], R3 ;  /* 0x0000000316005986 */ /* 0x0001e2000c10150c */
[----:B------:R-:W-:-:S04]  /*33f0*/  ISETP.GT.AND P5, PT, R15, 0x1, PT ;  /* 0x000000010f00780c */ /* 0x000fc80003fa4270 */
[----:B------:R-:W-:-:S13]  /*3400*/  ISETP.GT.AND P5, PT, R16, 0x48, P5 ;  /* 0x000000481000780c */ /* 0x000fda0002fa4270 */
[----:B0-----:R-:W-:Y:S05]  /*3410*/  @!P5 BRA `(.L_x_94) ;  /* 0x000000000004d947 */ /* 0x001fea0003800000 */
[----:B------:R0:W5:Y:S02]  /*3420*/  LDG.E.LTC128B.U16 R56, desc[UR12][R8.64+0x2] ;  /* 0x0000020c08387981 */ /* 0x000164000c1e1520 */
.L_x_94:
[----:B------:R-:W-:Y:S05]  /*3430*/  BSYNC B0 ;  /* 0x0000000000007941 */ /* 0x000fea0003800000 */
.L_x_93:
        /* <DEDUP_REMOVED lines=10> */
.L_x_96:
[----:B------:R-:W-:Y:S05]  /*34e0*/  BSYNC B0 ;  /* 0x0000000000007941 */ /* 0x000fea0003800000 */
.L_x_95:
[----:B-----5:R-:W-:Y:S01]  /*34f0*/  HADD2.F32 R3, -RZ, R56.H0_H0 ;  /* 0x20000038ff037230 */ /* 0x020fe20000004100 */
[----:B------:R-:W-:Y:S01]  /*3500*/  BSSY B0, `(.L_x_97) ;  /* 0x000000c000007945 */ /* 0x000fe20003800000 */
[----:B------:R-:W-:-:S03]  /*3510*/  @P5 IMAD.MOV.U32 R2, RZ, RZ, R10 ;  /* 0x000000ffff025224 */ /* 0x000fc600078e000a */
[----:B------:R-:W-:-:S04]  /*3520*/  FMUL R3, R3, R14 ;  /* 0x0000000e03037220 */ /* 0x000fc80000400000 */
[----:B------:R-:W-:-:S05]  /*3530*/  FFMA R3, R28, R0, R3 ;  /* 0x000000001c037223 */ /* 0x000fca0000000003 */
[----:B------:R-:W-:-:S04]  /*3540*/  F2FP.F16.F32.PACK_AB R3, RZ, R3 ;  /* 0x00000003ff03723e */ /* 0x000fc800000000ff */
[----:B------:R-:W-:Y:S01]  /*3550*/  PRMT R4, R3, 0x7610, R4 ;  /* 0x0000761003047816 */ /* 0x000fe20000000004 */
[----:B------:R-:W-:-:S05]  /*3560*/  @P5 IMAD.MOV.U32 R3, RZ, RZ, R11 ;  /* 0x000000ffff035224 */ /* 0x000fca00078e000b */
[----:B------:R0:W-:Y:S01]  /*3570*/  @P5 STG.E.U16 desc[UR12][R2.64+0x10], R4 ;  /* 0x0000100402005986 */ /* 0x0001e2000c10150c */
[----:B------:R-:W-:-:S04]  /*3580*/  ISETP.GT.AND P5, PT, R15, 0x9, PT ;  /* 0x000000090f00780c */ /* 0x000fc80003fa4270 */
[----:B------:R-:W-:-:S13]  /*3590*/  ISETP.GT.AND P5, PT, R16, 0x40, P5 ;  /* 0x000000401000780c */ /* 0x000fda0002fa4270 */
[----:B0-----:R-:W-:Y:S05]  /*35a0*/  @!P5 BRA `(.L_x_98) ;  /* 0x000000000004d947 */ /* 0x001fea0003800000 */
[----:B------:R0:W5:Y:S02]  /*35b0*/  LDG.E.LTC128B.U16 R56, desc[UR12][R6.64+0x12] ;  /* 0x0000120c06387981 */ /* 0x000164000c1e1520 */
.L_x_98:
[----:B------:R-:W-:Y:S05]  /*35c0*/  BSYNC B0 ;  /* 0x0000000000007941 */ /* 0x000fea0003800000 */
.L_x_97:
        /* <DEDUP_REMOVED lines=13> */
.L_x_100:
[----:B------:R-:W-:Y:S05]  /*36a0*/  BSYNC B0 ;  /* 0x0000000000007941 */ /* 0x000fea0003800000 */
.L_x_99:
        /* <DEDUP_REMOVED lines=10> */
.L_x_102:
[----:B------:R-:W-:Y:S05]  /*3750*/  BSYNC B0 ;  /* 0x0000000000007941 */ /* 0x000fea0003800000 */
.L_x_101:
        /* <DEDUP_REMOVED lines=13> */
.L_x_104:
[----:B------:R-:W-:Y:S05]  /*3830*/  BSYNC B0 ;  /* 0x0000000000007941 */ /* 0x000fea0003800000 */
.L_x_103:
        /* <DEDUP_REMOVED lines=13> */
.L_x_106:
[----:B------:R-:W-:Y:S05]  /*3910*/  BSYNC B0 ;  /* 0x0000000000007941 */ /* 0x000fea0003800000 */
.L_x_105:
        /* <DEDUP_REMOVED lines=13> */
.L_x_108:
[----:B------:R-:W-:Y:S05]  /*39f0*/  BSYNC B0 ;  /* 0x0000000000007941 */ /* 0x000fea0003800000 */
.L_x_107:
        /* <DEDUP_REMOVED lines=13> */
.L_x_110:
[----:B------:R-:W-:Y:S05]  /*3ad0*/  BSYNC B0 ;  /* 0x0000000000007941 */ /* 0x000fea0003800000 */
.L_x_109:
        /* <DEDUP_REMOVED lines=13> */
.L_x_112:
[----:B------:R-:W-:Y:S05]  /*3bb0*/  BSYNC B0 ;  /* 0x0000000000007941 */ /* 0x000fea0003800000 */
.L_x_111:
        /* <DEDUP_REMOVED lines=13> */
.L_x_114:
[----:B------:R-:W-:Y:S05]  /*3c90*/  BSYNC B0 ;  /* 0x0000000000007941 */ /* 0x000fea0003800000 */
.L_x_113:
        /* <DEDUP_REMOVED lines=13> */
.L_x_116:
[----:B------:R-:W-:Y:S05]  /*3d70*/  BSYNC B0 ;  /* 0x0000000000007941 */ /* 0x000fea0003800000 */
.L_x_115:
        /* <DEDUP_REMOVED lines=13> */
.L_x_118:
[----:B------:R-:W-:Y:S05]  /*3e50*/  BSYNC B0 ;  /* 0x0000000000007941 */ /* 0x000fea0003800000 */
.L_x_117:
        /* <DEDUP_REMOVED lines=13> */
.L_x_120:
[----:B------:R-:W-:Y:S05]  /*3f30*/  BSYNC B0 ;  /* 0x0000000000007941 */ /* 0x000fea0003800000 */
.L_x_119:
        /* <DEDUP_REMOVED lines=13> */
.L_x_122:
[----:B------:R-:W-:Y:S05]  /*4010*/  BSYNC B0 ;  /* 0x0000000000007941 */ /* 0x000fea0003800000 */
.L_x_121:
        /* <DEDUP_REMOVED lines=13> */
.L_x_124:
[----:B------:R-:W-:Y:S05]  /*40f0*/  BSYNC B0 ;  /* 0x0000000000007941 */ /* 0x000fea0003800000 */
.L_x_123:
        /* <DEDUP_REMOVED lines=13> */
.L_x_126:
[----:B------:R-:W-:Y:S05]  /*41d0*/  BSYNC B0 ;  /* 0x0000000000007941 */ /* 0x000fea0003800000 */
.L_x_125:
        /* <DEDUP_REMOVED lines=9> */
[----:B------:R-:W-:-:S13]  /*4270*/  ISETP.GT.AND P5, PT, R16, 0x40, P6 ;  /* 0x000000401000780c */ /* 0x000fda00037a4270 */
[----:B0-----:R-:W-:Y:S05]  /*4280*/  @!P5 BRA `(.L_x_128) ;  /* 0x000000000004d947 */ /* 0x001fea0003800000 */
[----:B------:R0:W5:Y:S02]  /*4290*/  LDG.E.LTC128B.U16 R56, desc[UR12][R6.64+0x50] ;  /* 0x0000500c06387981 */ /* 0x000164000c1e1520 */
.L_x_128:
[----:B------:R-:W-:Y:S05]  /*42a0*/  BSYNC B0 ;  /* 0x0000000000007941 */ /* 0x000fea0003800000 */
.L_x_127:
        /* <DEDUP_REMOVED lines=12> */
.L_x_130:
[----:B------:R-:W-:Y:S05]  /*4370*/  BSYNC B0 ;  /* 0x0000000000007941 */ /* 0x000fea0003800000 */
.L_x_129:
[----:B-----5:R-:W-:Y:S01]  /*4380*/  HADD2.F32 R3, -RZ, R56.H0_H0 ;  /* 0x20000038ff037230 */ /* 0x020fe20000004100 */
[----:B------:R-:W-:Y:S01]  /*4390*/  ISETP.GT.AND P6, PT, R16, 0x48, P6 ;  /* 0x000000481000780c */ /* 0x000fe200037c4270 */
[----:B------:R-:W-:Y:S03]  /*43a0*/  BSSY B0, `(.L_x_131) ;  /* 0x000000a000007945 */ /* 0x000fe60003800000 */
[----:B------:R-:W-:Y:S01]  /*43b0*/  FMUL R2, R3, R14 ;  /* 0x0000000e03027220 */ /* 0x000fe20000400000 */
[----:B------:R-:W-:-:S03]  /*43c0*/  @P5 IMAD.MOV.U32 R3, RZ, RZ, R11 ;  /* 0x000000ffff035224 */ /* 0x000fc600078e000b */
[----:B------:R-:W-:-:S05]  /*43d0*/  FFMA R2, R45, R0, R2 ;  /* 0x000000002d027223 */ /* 0x000fca0000000002 */
[----:B------:R-:W-:-:S04]  /*43e0*/  F2FP.F16.F32.PACK_AB R2, RZ, R2 ;  /* 0x00000002ff02723e */ /* 0x000fc800000000ff */
[----:B------:R-:W-:Y:S01]  /*43f0*/  PRMT R4, R2, 0x7610, R4 ;  /* 0x0000761002047816 */ /* 0x000fe20000000004 */
[----:B------:R-:W-:-:S05]  /*4400*/  @P5 IMAD.MOV.U32 R2, RZ, RZ, R10 ;  /* 0x000000ffff025224 */ /* 0x000fca00078e000a */
[----:B------:R0:W-:Y:S01]  /*4410*/  @P5 STG.E.U16 desc[UR12][R2.64+0x52], R4 ;  /* 0x0000520402005986 */ /* 0x0001e2000c10150c */
[----:B------:R-:W-:Y:S05]  /*4420*/  @!P6 BRA `(.L_x_132) ;  /* 0x000000000004e947 */ /* 0x000fea0003800000 */
[----:B------:R0:W5:Y:S02]  /*4430*/  LDG.E.LTC128B.U16 R56, desc[UR12][R8.64+0x50] ;  /* 0x0000500c08387981 */ /* 0x000164000c1e1520 */
.L_x_132:
[----:B------:R-:W-:Y:S05]  /*4440*/  BSYNC B0 ;  /* 0x0000000000007941 */ /* 0x000fea0003800000 */
.L_x_131:
[----:B0----5:R-:W-:Y:S01]  /*4450*/  HADD2.F32 R3, -RZ, R56.H0_H0 ;  /* 0x20000038ff037230 */ /* 0x021fe20000004100 */
[----:B------:R-:W-:Y:S01]  /*4460*/  ISETP.GT.AND P4, PT, R16, 0x48, P4 ;  /* 0x000000481000780c */ /* 0x000fe20002784270 */
[----:B------:R-:W-:Y:S01]  /*4470*/  @P6 IMAD.MOV.U32 R2, RZ, RZ, R18 ;  /* 0x000000ffff026224 */ /* 0x000fe200078e0012 */
[----:B------:R-:W-:Y:S02]  /*4480*/  BSSY B0, `(.L_x_133) ;  /* 0x0000009000007945 */ /* 0x000fe40003800000 */
[----:B------:R-:W-:-:S04]  /*4490*/  FMUL R3, R3, R14 ;  /* 0x0000000e03037220 */ /* 0x000fc80000400000 */
[----:B------:R-:W-:-:S05]  /*44a0*/  FFMA R3, R46, R0, R3 ;  /* 0x000000002e037223 */ /* 0x000fca0000000003 */
[----:B------:R-:W-:-:S04]  /*44b0*/  F2FP.F16.F32.PACK_AB R3, RZ, R3 ;  /* 0x00000003ff03723e */ /* 0x000fc800000000ff */
[----:B------:R-:W-:Y:S01]  /*44c0*/  PRMT R4, R3, 0x7610, R4 ;  /* 0x0000761003047816 */ /* 0x000fe20000000004 */
[----:B------:R-:W-:-:S05]  /*44d0*/  @P6 IMAD.MOV.U32 R3, RZ, RZ, R19 ;  /* 0x000000ffff036224 */ /* 0x000fca00078e0013 */
[----:B------:R0:W-:Y:S01]  /*44e0*/  @P6 STG.E.U16 desc[UR12][R2.64+0x50], R4 ;  /* 0x0000500402006986 */ /* 0x0001e2000c10150c */
[----:B------:R-:W-:Y:S05]  /*44f0*/  @!P4 BRA `(.L_x_134) ;  /* 0x000000000004c947 */ /* 0x000fea0003800000 */
[----:B------:R0:W5:Y:S02]  /*4500*/  LDG.E.LTC128B.U16 R56, desc[UR12][R8.64+0x52] ;  /* 0x0000520c08387981 */ /* 0x000164000c1e1520 */
.L_x_134:
[----:B------:R-:W-:Y:S05]  /*4510*/  BSYNC B0 ;  /* 0x0000000000007941 */ /* 0x000fea0003800000 */
.L_x_133:
[----:B0----5:R-:W-:Y:S01]  /*4520*/  HADD2.F32 R3, -RZ, R56.H0_H0 ;  /* 0x20000038ff037230 */ /* 0x021fe20000004100 */
        /* <DEDUP_REMOVED lines=11> */
.L_x_136:
[----:B------:R-:W-:Y:S05]  /*45e0*/  BSYNC B0 ;  /* 0x0000000000007941 */ /* 0x000fea0003800000 */
.L_x_135:
        /* <DEDUP_REMOVED lines=12> */
.L_x_138:
[----:B------:R-:W-:Y:S05]  /*46b0*/  BSYNC B0 ;  /* 0x0000000000007941 */ /* 0x000fea0003800000 */
.L_x_137:
        /* <DEDUP_REMOVED lines=12> */
.L_x_140:
[----:B------:R-:W-:Y:S05]  /*4780*/  BSYNC B0 ;  /* 0x0000000000007941 */ /* 0x000fea0003800000 */
.L_x_139:
        /* <DEDUP_REMOVED lines=12> */
.L_x_142:
[----:B------:R-:W-:Y:S05]  /*4850*/  BSYNC B0 ;  /* 0x0000000000007941 */ /* 0x000fea0003800000 */
.L_x_141:
        /* <DEDUP_REMOVED lines=12> */
.L_x_144:
[----:B------:R-:W-:Y:S05]  /*4920*/  BSYNC B0 ;  /* 0x0000000000007941 */ /* 0x000fea0003800000 */
.L_x_143:
        /* <DEDUP_REMOVED lines=12> */
.L_x_146:
[----:B------:R-:W-:Y:S05]  /*49f0*/  BSYNC B0 ;  /* 0x0000000000007941 */ /* 0x000fea0003800000 */
.L_x_145:
        /* <DEDUP_REMOVED lines=9> */
.L_x_148:
[----:B------:R-:W-:Y:S05]  /*4a90*/  BSYNC B0 ;  /* 0x0000000000007941 */ /* 0x000fea0003800000 */
.L_x_147:
[----:B-----5:R-:W-:Y:S01]  /*4aa0*/  HADD2.F32 R3, -RZ, R56.H0_H0 ;  /* 0x20000038ff037230 */ /* 0x020fe20000004100 */
[----:B------:R-:W-:Y:S01]  /*4ab0*/  ISETP.GT.AND P0, PT, R16, 0x48, P0 ;  /* 0x000000481000780c */ /* 0x000fe20000704270 */
[----:B0-----:R-:W-:Y:S01]  /*4ac0*/  @P1 IMAD.MOV.U32 R2, RZ, RZ, R18 ;  /* 0x000000ffff021224 */ /* 0x001fe200078e0012 */
        /* <DEDUP_REMOVED lines=9> */
.L_x_150:
[----:B------:R-:W-:Y:S05]  /*4b60*/  BSYNC B0 ;  /* 0x0000000000007941 */ /* 0x000fea0003800000 */
.L_x_149:
[----:B0----5:R-:W-:-:S05]  /*4b70*/  HADD2.F32 R3, -RZ, R56.H0_H0 ;  /* 0x20000038ff037230 */ /* 0x021fca0000004100 */
[----:B------:R-:W-:-:S04]  /*4b80*/  FMUL R14, R3, R14 ;  /* 0x0000000e030e7220 */ /* 0x000fc80000400000 */
[----:B------:R-:W-:Y:S01]  /*4b90*/  FFMA R14, R55, R0, R14 ;  /* 0x00000000370e7223 */ /* 0x000fe2000000000e */
[----:B------:R-:W-:Y:S06]  /*4ba0*/  @!P0 EXIT ;  /* 0x000000000000894d */ /* 0x000fec0003800000 */
[----:B------:R-:W-:-:S05]  /*4bb0*/  F2FP.F16.F32.PACK_AB R14, RZ, R14 ;  /* 0x0000000eff0e723e */ /* 0x000fca00000000ff */
[----:B------:R-:W-:Y:S01]  /*4bc0*/  STG.E.U16 desc[UR12][R18.64+0x72], R14 ;  /* 0x0000720e12007986 */ /* 0x000fe2000c10150c */
[----:B------:R-:W-:Y:S05]  /*4bd0*/  EXIT ;  /* 0x000000000000794d */ /* 0x000fea0003800000 */
.L_x_28:
[----:B------:R-:W-:Y:S01]  /*4be0*/  ULDC.64 UR4, c[0x0][0x5c8] ;  /* 0x0001720000047ab9 */ /* 0x000fe20000000a00 */
[-C--:B------:R-:W-:Y:S01]  /*4bf0*/  FMUL R56, R56, R0.reuse ;  /* 0x0000000038387220 */ /* 0x080fe20000400000 */
[----:B------:R-:W-:Y:S01]  /*4c00*/  LEA R2, P1, R10, UR4, 0x1 ;  /* 0x000000040a027c11 */ /* 0x000fe2000f8208ff */
[----:B------:R-:W-:Y:S01]  /*4c10*/  IMAD.SHL.U32 R7, R20, 0x2, RZ ;  /* 0x0000000214077824 */ /* 0x000fe200078e00ff */
[----:B------:R-:W-:Y:S01]  /*4c20*/  ISETP.GT.AND P6, PT, R15, 0x1, PT ;  /* 0x000000010f00780c */ /* 0x000fe20003fc4270 */
[----:B------:R-:W-:Y:S01]  /*4c30*/  FMUL R57, R57, R0 ;  /* 0x0000000039397220 */ /* 0x000fe20000400000 */
[----:B------:R-:W-:Y:S01]  /*4c40*/  F2FP.F16.F32.PACK_AB R56, RZ, R56 ;  /* 0x00000038ff38723e */ /* 0x000fe200000000ff */
[-C--:B------:R-:W-:Y:S01]  /*4c50*/  FMUL R58, R58, R0.reuse ;  /* 0x000000003a3a7220 */ /* 0x080fe20000400000 */
[----:B------:R-:W-:Y:S01]  /*4c60*/  LEA.HI.X R3, R10, UR5, R13, 0x1, P1 ;  /* 0x000000050a037c11 */ /* 0x000fe200088f0c0d */
[-C--:B------:R-:W-:Y:S01]  /*4c70*/  FMUL R59, R59, R0.reuse ;  /* 0x000000003b3b7220 */ /* 0x080fe20000400000 */
[----:B------:R-:W-:Y:S01]  /*4c80*/  ISETP.GT.AND P2, PT, R15, RZ, PT ;  /* 0x000000ff0f00720c */ /* 0x000fe20003f44270 */
[-C--:B------:R-:W-:Y:S01]  /*4c90*/  FMUL R60, R60, R0.reuse ;  /* 0x000000003c3c7220 */ /* 0x080fe20000400000 */
[C---:B------:R-:W-:Y:S01]  /*4ca0*/  ISETP.GT.AND P1, PT, R16.reuse, RZ, P6 ;  /* 0x000000ff1000720c */ /* 0x040fe20003724270 */
[----:B------:R-:W-:Y:S01]  /*4cb0*/  @P0 STG.E.U16 desc[UR12][R2.64], R56 ;  /* 0x0000003802000986 */ /* 0x000fe2000c10150c */
[----:B------:R-:W-:Y:S01]  /*4cc0*/  ISETP.GT.AND P0, PT, R16, 0x8, P2 ;  /* 0x000000081000780c */ /* 0x000fe20001704270 */
[-C--:B------:R-:W-:Y:S01]  /*4cd0*/  FMUL R61, R61, R0.reuse ;  /* 0x000000003d3d7220 */ /* 0x080fe20000400000 */
[----:B------:R-:W-:Y:S01]  /*4ce0*/  SHF.L.U64.HI R19, R20, 0x1, R19 ;  /* 0x0000000114137819 */ /* 0x000fe20000010213 */
[----:B------:R-:W-:Y:S01]  /*4cf0*/  FMUL R62, R62, R0 ;  /* 0x000000003e3e7220 */ /* 0x000fe20000400000 */
[----:B------:R-:W-:Y:S01]  /*4d00*/  IADD3 R4, P3, R7, R2, RZ ;  /* 0x0000000207047210 */ /* 0x000fe20007f7e0ff */
[-C--:B------:R-:W-:Y:S01]  /*4d10*/  FMUL R63, R63, R0.reuse ;  /* 0x000000003f3f7220 */ /* 0x080fe20000400000 */
[----:B------:R-:W-:Y:S01]  /*4d20*/  F2FP.F16.F32.PACK_AB R57, RZ, R57 ;  /* 0x00000039ff39723e */ /* 0x000fe200000000ff */
[----:B------:R-:W-:Y:S01]  /*4d30*/  FMUL R64, R64, R0 ;  /* 0x0000000040407220 */ /* 0x000fe20000400000 */
[----:B------:R-:W-:Y:S01]  /*4d40*/  F2FP.F16.F32.PACK_AB R58, RZ, R58 ;  /* 0x0000003aff3a723e */ /* 0x000fe200000000ff */
[----:B------:R-:W-:Y:S01]  /*4d50*/  IMAD.X R5, R19, 0x1, R3, P3 ;  /* 0x0000000113057824 */ /* 0x000fe200018e0603 */
[C---:B------:R-:W-:Y:S01]  /*4d60*/  ISETP.GT.AND P5, PT, R15.reuse, 0x8, PT ;  /* 0x000000080f00780c */ /* 0x040fe20003fa4270 */
[----:B------:R-:W-:Y:S01]  /*4d70*/  @P1 STG.E.U16 desc[UR12][R2.64+0x2], R57 ;  /* 0x0000023902001986 */ /* 0x000fe2000c10150c */
[----:B------:R-:W-:Y:S01]  /*4d80*/  ISETP.GT.AND P4, PT, R15, 0x9, PT ;  /* 0x000000090f00780c */ /* 0x000fe20003f84270 */
[-C--:B------:R-:W-:Y:S01]  /*4d90*/  FMUL R65, R65, R0.reuse ;  /* 0x0000000041417220 */ /* 0x080fe20000400000 */
[C---:B------:R-:W-:Y:S01]  /*4da0*/  ISETP.GT.AND P2, PT, R16.reuse, 0x8, P6 ;  /* 0x000000081000780c */ /* 0x040fe20003744270 */
[----:B------:R-:W-:Y:S01]  /*4db0*/  @P0 STG.E.U16 desc[UR12][R4.64], R58 ;  /* 0x0000003a04000986 */ /* 0x000fe2000c10150c */
[----:B------:R-:W-:Y:S01]  /*4dc0*/  ISETP.GT.AND P0, PT, R16, RZ, P5 ;  /* 0x000000ff1000720c */ /* 0x000fe20002f04270 */
[-C--:B------:R-:W-:Y:S01]  /*4dd0*/  FMUL R66, R66, R0.reuse ;  /* 0x0000000042427220 */ /* 0x080fe20000400000 */
[----:B------:R-:W-:Y:S01]  /*4de0*/  ISETP.GT.AND P1, PT, R16, RZ, P4 ;  /* 0x000000ff1000720c */ /* 0x000fe20002724270 */
[-C--:B------:R-:W-:Y:S01]  /*4df0*/  FMUL R67, R67, R0.reuse ;  /* 0x0000000043437220 */ /* 0x080fe20000400000 */
[----:B------:R-:W-:Y:S01]  /*4e00*/  F2FP.F16.F32.PACK_AB R59, RZ, R59 ;  /* 0x0000003bff3b723e */ /* 0x000fe200000000ff */
[----:B------:R-:W-:Y:S01]  /*4e10*/  FMUL R68, R68, R0 ;  /* 0x0000000044447220 */ /* 0x000fe20000400000 */
[----:B------:R-:W-:Y:S01]  /*4e20*/  F2FP.F16.F32.PACK_AB R60, RZ, R60 ;  /* 0x0000003cff3c723e */ /* 0x000fe200000000ff */
[-C--:B------:R-:W-:Y:S01]  /*4e30*/  FMUL R69, R69, R0.reuse ;  /* 0x0000000045457220 */ /* 0x080fe20000400000 */
[----:B------:R-:W-:Y:S01]  /*4e40*/  F2FP.F16.F32.PACK_AB R61, RZ, R61 ;  /* 0x0000003dff3d723e */ /* 0x000fe200000000ff */
[-C--:B------:R-:W-:Y:S01]  /*4e50*/  FMUL R70, R70, R0.reuse ;  /* 0x0000000046467220 */ /* 0x080fe20000400000 */
[C---:B------:R-:W-:Y:S01]  /*4e60*/  SHF.L.U64.HI R9, R17.reuse, 0x1, R18 ;  /* 0x0000000111097819 */ /* 0x040fe20000010212 */
[----:B------:R-:W-:Y:S01]  /*4e70*/  IMAD.SHL.U32 R17, R17, 0x2, RZ ;  /* 0x0000000211117824 */ /* 0x000fe200078e00ff */
[----:B------:R-:W-:Y:S01]  /*4e80*/  @P2 STG.E.U16 desc[UR12][R4.64+0x2], R59 ;  /* 0x0000023b04002986 */ /* 0x000fe2000c10150c */
[----:B------:R-:W-:Y:S01]  /*4e90*/  ISETP.GT.AND P2, PT, R16, 0x8, P5 ;  /* 0x000000081000780c */ /* 0x000fe20002f44270 */
[----:B------:R-:W-:Y:S01]  /*4ea0*/  FMUL R71, R71, R0 ;  /* 0x0000000047477220 */ /* 0x000fe20000400000 */
[----:B------:R-:W-:Y:S01]  /*4eb0*/  ISETP.GT.AND P3, PT, R15, 0x10, PT ;  /* 0x000000100f00780c */ /* 0x000fe20003f64270 */
[----:B------:R-:W-:Y:S01]  /*4ec0*/  @P0 STG.E.U16 desc[UR12][R2.64+0x10], R60 ;  /* 0x0000103c02000986 */ /* 0x000fe2000c10150c */
[----:B------:R-:W-:Y:S01]  /*4ed0*/  F2FP.F16.F32.PACK_AB R62, RZ, R62 ;  /* 0x0000003eff3e723e */ /* 0x000fe200000000ff */
[----:B------:R-:W-:Y:S01]  /*4ee0*/  FMUL R72, R72, R0 ;  /* 0x0000000048487220 */ /* 0x000fe20000400000 */
[----:B------:R-:W-:Y:S01]  /*4ef0*/  F2FP.F16.F32.PACK_AB R63, RZ, R63 ;  /* 0x0000003fff3f723e */ /* 0x000fe200000000ff */
[----:B------:R-:W-:Y:S01]  /*4f00*/  @P1 STG.E.U16 desc[UR12][R2.64+0x12], R61 ;  /* 0x0000123d02001986 */ /* 0x000fe2000c10150c */
[----:B------:R-:W-:Y:S01]  /*4f10*/  IADD3 R6, P0, P1, R17, R2, R7 ;  /* 0x0000000211067210 */ /* 0x000fe2000791e007 */
[----:B------:R-:W-:Y:S01]  /*4f20*/  FMUL R73, R73, R0 ;  /* 0x0000000049497220 */ /* 0x000fe20000400000 */
[----:B------:R-:W-:Y:S01]  /*4f30*/  F2FP.F16.F32.PACK_AB R64, RZ, R64 ;  /* 0x00000040ff40723e */ /* 0x000fe200000000ff */
[-C--:B------:R-:W-:Y:S01]  /*4f40*/  FMUL R74, R74, R0.reuse ;  /* 0x000000004a4a7220 */ /* 0x080fe20000400000 */
[----:B------:R-:W-:Y:S01]  /*4f50*/  IADD3.X R7, R9, R3, R19, P0, P1 ;  /* 0x0000000309077210 */ /* 0x000fe200007e2413 */
[----:B------:R-:W-:Y:S01]  /*4f60*/  @P2 STG.E.U16 desc[UR12][R4.64+0x10], R62 ;  /* 0x0000103e04002986 */ /* 0x000fe2000c10150c */
[C---:B------:R-:W-:Y:S01]  /*4f70*/  ISETP.GT.AND P1, PT, R16.reuse, 0x8, P4 ;  /* 0x000000081000780c */ /* 0x040fe20002724270 */
[-C--:B------:R-:W-:Y:S01]  /*4f80*/  FMUL R75, R75, R0.reuse ;  /* 0x000000004b4b7220 */ /* 0x080fe20000400000 */
[----:B------:R-:W-:Y:S01]  /*4f90*/  ISETP.GT.AND P0, PT, R16, RZ, P3 ;  /* 0x000000ff1000720c */ /* 0x000fe20001f04270 */
[-C--:B------:R-:W-:Y:S01]  /*4fa0*/  FMUL R76, R76, R0.reuse ;  /* 0x000000004c4c7220 */ /* 0x080fe20000400000 */
[----:B------:R-:W-:Y:S01]  /*4fb0*/  ISETP.GT.AND P2, PT, R15, 0x11, PT ;  /* 0x000000110f00780c */ /* 0x000fe20003f44270 */
[-C--:B------:R-:W-:Y:S01]  /*4fc0*/  FMUL R77, R77, R0.reuse ;  /* 0x000000004d4d7220 */ /* 0x080fe20000400000 */
[----:B------:R-:W-:Y:S01]  /*4fd0*/  F2FP.F16.F32.PACK_AB R65, RZ, R65 ;  /* 0x00000041ff41723e */ /* 0x000fe200000000ff */
[----:B------:R-:W-:Y:S01]  /*4fe0*/  FMUL R78, R78, R0 ;  /* 0x000000004e4e7220 */ /* 0x000fe20000400000 */
[----:B------:R-:W-:Y:S01]  /*4ff0*/  F2FP.F16.F32.PACK_AB R66, RZ, R66 ;  /* 0x00000042ff42723e */ /* 0x000fe200000000ff */
[-C--:B------:R-:W-:Y:S01]  /*5000*/  FMUL R79, R79, R0.reuse ;  /* 0x000000004f4f7220 */ /* 0x080fe20000400000 */
[----:B------:R-:W-:Y:S01]  /*5010*/  F2FP.F16.F32.PACK_AB R67, RZ, R67 ;  /* 0x00000043ff43723e */ /* 0x000fe200000000ff */
[----:B------:R-:W-:Y:S01]  /*5020*/  FMUL R80, R80, R0 ;  /* 0x0000000050507220 */ /* 0x000fe20000400000 */
[----:B------:R-:W-:Y:S01]  /*5030*/  F2FP.F16.F32.PACK_AB R68, RZ, R68 ;  /* 0x00000044ff44723e */ /* 0x000fe200000000ff */
[----:B------:R-:W-:Y:S01]  /*5040*/  @P1 STG.E.U16 desc[UR12][R4.64+0x12], R63 ;  /* 0x0000123f04001986 */ /* 0x000fe2000c10150c */
[----:B------:R-:W-:Y:S01]  /*5050*/  ISETP.GT.AND P1, PT, R15, 0x19, PT ;  /* 0x000000190f00780c */ /* 0x000fe20003f24270 */
[-C--:B------:R-:W-:Y:S01]  /*5060*/  FMUL R81, R81, R0.reuse ;  /* 0x0000000051517220 */ /* 0x080fe20000400000 */
[----:B------:R-:W-:Y:S01]  /*5070*/  F2FP.F16.F32.PACK_AB R69, RZ, R69 ;  /* 0x00000045ff45723e */ /* 0x000fe200000000ff */
[----:B------:R-:W-:Y:S01]  /*5080*/  @P0 STG.E.U16 desc[UR12][R2.64+0x20], R64 ;  /* 0x0000204002000986 */ /* 0x000fe2000c10150c */
[----:B------:R-:W-:Y:S01]  /*5090*/  ISETP.GT.AND P0, PT, R16, RZ, P2 ;  /* 0x000000ff1000720c */ /* 0x000fe20001704270 */
[----:B------:R-:W-:Y:S01]  /*50a0*/  FMUL R82, R82, R0 ;  /* 0x0000000052527220 */ /* 0x000fe20000400000 */
[----:B------:R-:W-:Y:S01]  /*50b0*/  F2FP.F16.F32.PACK_AB R70, RZ, R70 ;  /* 0x00000046ff46723e */ /* 0x000fe200000000ff */
        /* <DEDUP_REMOVED lines=10> */
[----:B------:R-:W-:Y:S01]  /*5160*/  @P0 STG.E.U16 desc[UR12][R2.64+0x22], R65 ;  /* 0x0000224102000986 */ /* 0x000fe2000c10150c */
[----:B------:R-:W-:Y:S01]  /*5170*/  ISETP.GT.AND P0, PT, R16, 0x8, P3 ;  /* 0x000000081000780c */ /* 0x000fe20001f04270 */
[-C--:B------:R-:W-:Y:S01]  /*5180*/  FMUL R24, R24, R0.reuse ;  /* 0x0000000018187220 */ /* 0x080fe20000400000 */
[----:B------:R-:W-:Y:S01]  /*5190*/  ISETP.GT.AND P5, PT, R15, 0x28, PT ;  /* 0x000000280f00780c */ /* 0x000fe20003fa4270 */
        /* <DEDUP_REMOVED lines=8> */
[-C--:B------:R-:W-:Y:S01]  /*5220*/  FMUL R29, R29, R0.reuse ;  /* 0x000000001d1d7220 */ /* 0x080fe20000400000 */
[C---:B------:R-:W-:Y:S01]  /*5230*/  ISETP.GT.AND P4, PT, R15.reuse, 0x30, PT ;  /* 0x000000300f00780c */ /* 0x040fe20003f84270 */
[----:B------:R-:W-:Y:S01]  /*5240*/  @P0 STG.E.U16 desc[UR12][R4.64+0x20], R66 ;  /* 0x0000204204000986 */ /* 0x000fe2000c10150c */
[----:B------:R-:W-:Y:S01]  /*5250*/  ISETP.GT.AND P0, PT, R16, 0x8, P2 ;  /* 0x000000081000780c */ /* 0x000fe20001704270 */
[-C--:B------:R-:W-:Y:S01]  /*5260*/  FMUL R30, R30, R0.reuse ;  /* 0x000000001e1e7220 */ /* 0x080fe20000400000 */
[----:B------:R-:W-:Y:S01]  /*5270*/  ISETP.GT.AND P2, PT, R15, 0x18, PT ;  /* 0x000000180f00780c */ /* 0x000fe20003f44270 */
[----:B------:R-:W-:Y:S01]  /*5280*/  FMUL R31, R31, R0 ;  /* 0x000000001f1f7220 */ /* 0x000fe20000400000 */
[----:B------:R-:W-:Y:S01]  /*5290*/  F2FP.F16.F32.PACK_AB R80, RZ, R80 ;  /* 0x00000050ff50723e */ /* 0x000fe200000000ff */
        /* <DEDUP_REMOVED lines=8> */
[----:B------:R-:W-:Y:S01]  /*5320*/  @P0 STG.E.U16 desc[UR12][R4.64+0x22], R67 ;  /* 0x0000224304000986 */ /* 0x000fe2000c10150c */
[----:B------:R-:W-:Y:S01]  /*5330*/  ISETP.GT.AND P0, PT, R16, RZ, P2 ;  /* 0x000000ff1000720c */ /* 0x000fe20001704270 */
[----:B------:R-:W-:Y:S01]  /*5340*/  FMUL R36, R36, R0 ;  /* 0x0000000024247220 */ /* 0x000fe20000400000 */
[----:B------:R-:W-:Y:S01]  /*5350*/  F2FP.F16.F32.PACK_AB R84, RZ, R84 ;  /* 0x00000054ff54723e */ /* 0x000fe200000000ff */
[-C--:B------:R-:W-:Y:S01]  /*5360*/  FMUL R37, R37, R0.reuse ;  /* 0x0000000025257220 */ /* 0x080fe20000400000 */
[----:B------:R-:W-:Y:S01]  /*5370*/  P2R R12, PR, RZ, 0x20 ;  /* 0x00000020ff0c7803 */ /* 0x000fe20000000000 */
        /* <DEDUP_REMOVED lines=9> */
[----:B------:R-:W-:Y:S01]  /*5410*/  ISETP.GT.AND P0, PT, R16, RZ, P1 ;  /* 0x000000ff1000720c */ /* 0x000fe20000f04270 */
        /* <DEDUP_REMOVED lines=13> */
[----:B------:R-:W-:Y:S01]  /*54f0*/  ISETP.GT.AND P0, PT, R16, 0x8, P2 ;  /* 0x000000081000780c */ /* 0x000fe20001704270 */
        /* <DEDUP_REMOVED lines=17> */
[----:B------:R-:W-:-:S02]  /*5610*/  F2FP.F16.F32.PACK_AB R36, RZ, R36 ;  /* 0x00000024ff24723e */ /* 0x000fc400000000ff */
[----:B------:R-:W-:Y:S02]  /*5620*/  F2FP.F16.F32.PACK_AB R37, RZ, R37 ;  /* 0x00000025ff25723e */ /* 0x000fe400000000ff */
[----:B------:R-:W-:Y:S02]  /*5630*/  F2FP.F16.F32.PACK_AB R38, RZ, R38 ;  /* 0x00000026ff26723e */ /* 0x000fe400000000ff */
[----:B------:R-:W-:Y:S02]  /*5640*/  F2FP.F16.F32.PACK_AB R39, RZ, R39 ;  /* 0x00000027ff27723e */ /* 0x000fe400000000ff */
[----:B------:R-:W-:Y:S01]  /*5650*/  F2FP.F16.F32.PACK_AB R40, RZ, R40 ;  /* 0x00000028ff28723e */ /* 0x000fe200000000ff */
[----:B------:R-:W-:Y:S01]  /*5660*/  @P0 STG.E.U16 desc[UR12][R4.64+0x32], R71 ;  /* 0x0000324704000986 */ /* 0x000fe2000c10150c */
[----:B------:R-:W-:Y:S02]  /*5670*/  ISETP.GT.AND P0, PT, R16, RZ, P2 ;  /* 0x000000ff1000720c */ /* 0x000fe40001704270 */
[----:B------:R-:W-:-:S02]  /*5680*/  F2FP.F16.F32.PACK_AB R41, RZ, R41 ;  /* 0x00000029ff29723e */ /* 0x000fc400000000ff */
[----:B------:R-:W-:Y:S02]  /*5690*/  F2FP.F16.F32.PACK_AB R42, RZ, R42 ;  /* 0x0000002aff2a723e */ /* 0x000fe400000000ff */
[----:B------:R-:W-:Y:S02]  /*56a0*/  F2FP.F16.F32.PACK_AB R43, RZ, R43 ;  /* 0x0000002bff2b723e */ /* 0x000fe400000000ff */
[----:B------:R-:W-:Y:S02]  /*56b0*/  F2FP.F16.F32.PACK_AB R44, RZ, R44 ;  /* 0x0000002cff2c723e */ /* 0x000fe400000000ff */
[----:B------:R-:W-:Y:S02]  /*56c0*/  F2FP.F16.F32.PACK_AB R45, RZ, R45 ;  /* 0x0000002dff2d723e */ /* 0x000fe400000000ff */
[----:B------:R-:W-:Y:S01]  /*56d0*/  F2FP.F16.F32.PACK_AB R46, RZ, R46 ;  /* 0x0000002eff2e723e */ /* 0x000fe200000000ff */
[----:B------:R-:W-:Y:S01]  /*56e0*/  @P0 STG.E.U16 desc[UR12][R2.64+0x40], R72 ;  /* 0x0000404802000986 */ /* 0x000fe2000c10150c */
[----:B------:R-:W-:-:S02]  /*56f0*/  ISETP.GT.AND P0, PT, R16, RZ, P1 ;  /* 0x000000ff1000720c */ /* 0x000fc40000f04270 */
[----:B------:R-:W-:Y:S02]  /*5700*/  F2FP.F16.F32.PACK_AB R47, RZ, R47 ;  /* 0x0000002fff2f723e */ /* 0x000fe400000000ff */
[----:B------:R-:W-:Y:S02]  /*5710*/  F2FP.F16.F32.PACK_AB R48, RZ, R48 ;  /* 0x00000030ff30723e */ /* 0x000fe400000000ff */
[----:B------:R-:W-:Y:S02]  /*5720*/  F2FP.F16.F32.PACK_AB R49, RZ, R49 ;  /* 0x00000031ff31723e */ /* 0x000fe400000000ff */
[----:B------:R-:W-:Y:S02]  /*5730*/  F2FP.F16.F32.PACK_AB R50, RZ, R50 ;  /* 0x00000032ff32723e */ /* 0x000fe400000000ff */
[----:B------:R-:W-:Y:S02]  /*5740*/  F2FP.F16.F32.PACK_AB R51, RZ, R51 ;  /* 0x00000033ff33723e */ /* 0x000fe400000000ff */
[----:B------:R-:W-:Y:S01]  /*5750*/  F2FP.F16.F32.PACK_AB R52, RZ, R52 ;  /* 0x00000034ff34723e */ /* 0x000fe200000000ff */
[----:B------:R-:W-:Y:S01]  /*5760*/  @P0 STG.E.U16 desc[UR12][R2.64+0x42], R73 ;  /* 0x0000424902000986 */ /* 0x000fe2000c10150c */
[----:B------:R-:W-:-:S02]  /*5770*/  ISETP.GT.AND P0, PT, R16, 0x8, P2 ;  /* 0x000000081000780c */ /* 0x000fc40001704270 */
[----:B------:R-:W-:Y:S02]  /*5780*/  ISETP.GT.AND P2, PT, R15, 0x38, PT ;  /* 0x000000380f00780c */ /* 0x000fe40003f44270 */
[----:B------:R-:W-:Y:S02]  /*5790*/  F2FP.F16.F32.PACK_AB R53, RZ, R53 ;  /* 0x00000035ff35723e */ /* 0x000fe400000000ff */
[----:B------:R-:W-:-:S07]  /*57a0*/  F2FP.F16.F32.PACK_AB R54, RZ, R54 ;  /* 0x00000036ff36723e */ /* 0x000fce00000000ff */
[----:B------:R-:W-:Y:S01]  /*57b0*/  @P0 STG.E.U16 desc[UR12][R4.64+0x40], R74 ;  /* 0x0000404a04000986 */ /* 0x000fe2000c10150c */
[----:B------:R-:W-:-:S13]  /*57c0*/  ISETP.GT.AND P0, PT, R16, 0x8, P1 ;  /* 0x000000081000780c */ /* 0x000fda0000f04270 */
[----:B------:R-:W-:Y:S01]  /*57d0*/  @P0 STG.E.U16 desc[UR12][R4.64+0x42], R75 ;  /* 0x0000424b04000986 */ /* 0x000fe2000c10150c */
[----:B------:R-:W-:-:S13]  /*57e0*/  ISETP.GT.AND P0, PT, R16, RZ, P5 ;  /* 0x000000ff1000720c */ /* 0x000fda0002f04270 */
[----:B------:R-:W-:Y:S01]  /*57f0*/  @P0 STG.E.U16 desc[UR12][R2.64+0x50], R76 ;  /* 0x0000504c02000986 */ /* 0x000fe2000c10150c */
[----:B------:R-:W-:-:S04]  /*5800*/  ISETP.GT.AND P0, PT, R15, 0x29, PT ;  /* 0x000000290f00780c */ /* 0x000fc80003f04270 */
[----:B------:R-:W-:Y:S02]  /*5810*/  ISETP.GT.AND P1, PT, R16, RZ, P0 ;  /* 0x000000ff1000720c */ /* 0x000fe40000724270 */
[----:B------:R-:W-:-:S11]  /*5820*/  P2R R13, PR, RZ, 0x1 ;  /* 0x00000001ff0d7803 */ /* 0x000fd60000000000 */
[----:B------:R-:W-:Y:S01]  /*5830*/  @P1 STG.E.U16 desc[UR12][R2.64+0x52], R77 ;  /* 0x0000524d02001986 */ /* 0x000fe2000c10150c */
[----:B------:R-:W-:-:S13]  /*5840*/  ISETP.GT.AND P1, PT, R16, 0x8, P5 ;  /* 0x000000081000780c */ /* 0x000fda0002f24270 */
[----:B------:R-:W-:Y:S01]  /*5850*/  @P1 STG.E.U16 desc[UR12][R4.64+0x50], R78 ;  /* 0x0000504e04001986 */ /* 0x000fe2000c10150c */
[C---:B------:R-:W-:Y:S02]  /*5860*/  ISETP.GT.AND P1, PT, R16.reuse, 0x8, P0 ;  /* 0x000000081000780c */ /* 0x040fe40000724270 */
[----:B------:R-:W-:-:S11]  /*5870*/  ISETP.GT.AND P0, PT, R16, 0x8, P2 ;  /* 0x000000081000780c */ /* 0x000fd60001704270 */
[----:B------:R-:W-:Y:S01]  /*5880*/  @P1 STG.E.U16 desc[UR12][R4.64+0x52], R79 ;  /* 0x0000524f04001986 */ /* 0x000fe2000c10150c */
[----:B------:R-:W-:-:S13]  /*5890*/  ISETP.GT.AND P1, PT, R16, RZ, P4 ;  /* 0x000000ff1000720c */ /* 0x000fda0002724270 */
[----:B------:R-:W-:Y:S01]  /*58a0*/  @P1 STG.E.U16 desc[UR12][R2.64+0x60], R80 ;  /* 0x0000605002001986 */ /* 0x000fe2000c10150c */
[----:B------:R-:W-:-:S13]  /*58b0*/  ISETP.GT.AND P1, PT, R16, RZ, P3 ;  /* 0x000000ff1000720c */ /* 0x000fda0001f24270 */
[----:B------:R-:W-:Y:S01]  /*58c0*/  @P1 STG.E.U16 desc[UR12][R2.64+0x62], R81 ;  /* 0x0000625102001986 */ /* 0x000fe2000c10150c */
[----:B------:R-:W-:-:S13]  /*58d0*/  ISETP.GT.AND P1, PT, R16, 0x8, P4 ;  /* 0x000000081000780c */ /* 0x000fda0002724270 */
[----:B------:R-:W-:Y:S01]  /*58e0*/  @P1 STG.E.U16 desc[UR12][R4.64+0x60], R82 ;  /* 0x0000605204001986 */ /* 0x000fe2000c10150c */
[----:B------:R-:W-:-:S13]  /*58f0*/  ISETP.GT.AND P1, PT, R16, 0x8, P3 ;  /* 0x000000081000780c */ /* 0x000fda0001f24270 */
[----:B------:R-:W-:Y:S01]  /*5900*/  @P1 STG.E.U16 desc[UR12][R4.64+0x62], R83 ;  /* 0x0000625304001986 */ /* 0x000fe2000c10150c */
[----:B------:R-:W-:-:S05]  /*5910*/  IADD3 R10, P1, R17, R4, RZ ;  /* 0x00000004110a7210 */ /* 0x000fca0007f3e0ff */
[----:B------:R-:W-:Y:S01]  /*5920*/  IMAD.X R11, R9, 0x1, R5, P1 ;  /* 0x00000001090b7824 */ /* 0x000fe200008e0605 */
[----:B------:R-:W-:-:S13]  /*5930*/  ISETP.GT.AND P1, PT, R16, RZ, P2 ;  /* 0x000000ff1000720c */ /* 0x000fda0001724270 */
[----:B------:R-:W-:Y:S01]  /*5940*/  @P1 STG.E.U16 desc[UR12][R2.64+0x70], R84 ;  /* 0x0000705402001986 */ /* 0x000fe2000c10150c */
[----:B------:R-:W-:-:S05]  /*5950*/  IADD3 R8, P1, R17, R2, RZ ;  /* 0x0000000211087210 */ /* 0x000fca0007f3e0ff */
[----:B------:R-:W-:Y:S01]  /*5960*/  IMAD.X R9, R9, 0x1, R3, P1 ;  /* 0x0000000109097824 */ /* 0x000fe200008e0603 */
[----:B------:R-:W-:-:S04]  /*5970*/  ISETP.GT.AND P1, PT, R15, 0x39, PT ;  /* 0x000000390f00780c */ /* 0x000fc80003f24270 */
[----:B------:R-:W-:-:S13]  /*5980*/  ISETP.GT.AND P5, PT, R16, RZ, P1 ;  /* 0x000000ff1000720c */ /* 0x000fda0000fa4270 */
[----:B------:R0:W-:Y:S01]  /*5990*/  @P5 STG.E.U16 desc[UR12][R2.64+0x72], R85 ;  /* 0x0000725502005986 */ /* 0x0001e2000c10150c */
[----:B------:R-:W-:-:S03]  /*59a0*/  ISETP.GT.AND P5, PT, R15, RZ, PT ;  /* 0x000000ff0f00720c */ /* 0x000fc60003fa4270 */
[----:B------:R-:W-:Y:S01]  /*59b0*/  @P0 STG.E.U16 desc[UR12][R4.64+0x70], R86 ;  /* 0x0000705604000986 */ /* 0x000fe2000c10150c */
[----:B------:R-:W-:-:S13]  /*59c0*/  ISETP.GT.AND P0, PT, R16, 0x8, P1 ;  /* 0x000000081000780c */ /* 0x000fda0000f04270 */
[----:B------:R-:W-:Y:S01]  /*59d0*/  @P0 STG.E.U16 desc[UR12][R4.64+0x72], R87 ;  /* 0x0000725704000986 */ /* 0x000fe2000c10150c */
[C---:B------:R-:W-:Y:S02]  /*59e0*/  ISETP.GT.AND P0, PT, R16.reuse, 0x40, P5 ;  /* 0x000000401000780c */ /* 0x040fe40002f04270 */
[----:B------:R-:W-:-:S11]  /*59f0*/  ISETP.GT.AND P5, PT, R16, 0x48, P5 ;  /* 0x000000481000780c */ /* 0x000fd60002fa4270 */
[----:B------:R-:W-:Y:S01]  /*5a00*/  @P0 STG.E.U16 desc[UR12][R8.64], R24 ;  /* 0x0000001808000986 */ /* 0x000fe2000c10150c */
[C---:B------:R-:W-:Y:S02]  /*5a10*/  ISETP.GT.AND P0, PT, R16.reuse, 0x40, P6 ;  /* 0x000000401000780c */ /* 0x040fe40003704270 */
[----:B------:R-:W-:-:S11]  /*5a20*/  ISETP.GT.AND P6, PT, R16, 0x48, P6 ;  /* 0x000000481000780c */ /* 0x000fd600037c4270 */
[----:B0-----:R-:W-:Y:S02]  /*5a30*/  @P0 IMAD.MOV.U32 R2, RZ, RZ, R8 ;  /* 0x000000ffff020224 */ /* 0x001fe400078e0008 */
[----:B------:R-:W-:-:S05]  /*5a40*/  @P0 IMAD.MOV.U32 R3, RZ, RZ, R9 ;  /* 0x000000ffff030224 */ /* 0x000fca00078e0009 */
[----:B------:R0:W-:Y:S01]  /*5a50*/  @P0 STG.E.U16 desc[UR12][R2.64+0x2], R25 ;  /* 0x0000021902000986 */ /* 0x0001e2000c10150c */
[----:B------:R-:W-:-:S03]  /*5a60*/  ISETP.NE.AND P0, PT, R13, RZ, PT ;  /* 0x000000ff0d00720c */ /* 0x000fc60003f05270 */
[----:B------:R-:W-:Y:S01]  /*5a70*/  @P5 STG.E.U16 desc[UR12][R10.64], R26 ;  /* 0x0000001a0a005986 */ /* 0x000fe2000c10150c */
[----:B------:R-:W-:-:S03]  /*5a80*/  ISETP.NE.AND P5, PT, R12, RZ, PT ;  /* 0x000000ff0c00720c */ /* 0x000fc60003fa5270 */
[----:B------:R-:W-:Y:S01]  /*5a90*/  @P6 STG.E.U16 desc[UR12][R10.64+0x2], R27 ;  /* 0x0000021b0a006986 */ /* 0x000fe2000c10150c */
[----:B------:R-:W-:-:S04]  /*5aa0*/  ISETP.GT.AND P6, PT, R15, 0x8, PT ;  /* 0x000000080f00780c */ /* 0x000fc80003fc4270 */
[----:B------:R-:W-:-:S13]  /*5ab0*/  ISETP.GT.AND P6, PT, R16, 0x40, P6 ;  /* 0x000000401000780c */ /* 0x000fda00037c4270 */
[----:B0-----:R-:W-:Y:S02]  /*5ac0*/  @P6 IMAD.MOV.U32 R2, RZ, RZ, R8 ;  /* 0x000000ffff026224 */ /* 0x001fe400078e0008 */
[----:B------:R-:W-:-:S05]  /*5ad0*/  @P6 IMAD.MOV.U32 R3, RZ, RZ, R9 ;  /* 0x000000ffff036224 */ /* 0x000fca00078e0009 */
[----:B------:R0:W-:Y:S01]  /*5ae0*/  @P6 STG.E.U16 desc[UR12][R2.64+0x10], R28 ;  /* 0x0000101c02006986 */ /* 0x0001e2000c10150c */
[----:B------:R-:W-:-:S04]  /*5af0*/  ISETP.GT.AND P6, PT, R15, 0x9, PT ;  /* 0x000000090f00780c */ /* 0x000fc80003fc4270 */
[----:B------:R-:W-:-:S13]  /*5b00*/  ISETP.GT.AND P6, PT, R16, 0x40, P6 ;  /* 0x000000401000780c */ /* 0x000fda00037c4270 */
[----:B0-----:R-:W-:Y:S02]  /*5b10*/  @P6 IMAD.MOV.U32 R2, RZ, RZ, R8 ;  /* 0x000000ffff026224 */ /* 0x001fe400078e0008 */
[----:B------:R-:W-:-:S05]  /*5b20*/  @P6 IMAD.MOV.U32 R3, RZ, RZ, R9 ;  /* 0x000000ffff036224 */ /* 0x000fca00078e0009 */
[----:B------:R0:W-:Y:S01]  /*5b30*/  @P6 STG.E.U16 desc[UR12][R2.64+0x12], R29 ;  /* 0x0000121d02006986 */ /* 0x0001e2000c10150c */
[----:B------:R-:W-:-:S04]  /*5b40*/  ISETP.GT.AND P6, PT, R15, 0x8, PT ;  /* 0x000000080f00780c */ /* 0x000fc80003fc4270 */
[----:B------:R-:W-:-:S13]  /*5b50*/  ISETP.GT.AND P6, PT, R16, 0x48, P6 ;  /* 0x000000481000780c */ /* 0x000fda00037c4270 */
        /* <DEDUP_REMOVED lines=66> */
[C---:B------:R-:W-:Y:S02]  /*5f80*/  ISETP.GT.AND P6, PT, R16.reuse, 0x40, P5 ;  /* 0x000000401000780c */ /* 0x040fe40002fc4270 */
[----:B------:R-:W-:-:S11]  /*5f90*/  ISETP.GT.AND P5, PT, R16, 0x48, P5 ;  /* 0x000000481000780c */ /* 0x000fd60002fa4270 */
        /* <DEDUP_REMOVED lines=9> */
[----:B------:R-:W-:Y:S01]  /*6030*/  ISETP.GT.AND P4, PT, R16, 0x48, P4 ;  /* 0x000000481000780c */ /* 0x000fe20002784270 */
        /* <DEDUP_REMOVED lines=17> */
[----:B------:R0:W-:Y:S02]  /*6150*/  @P0 STG.E.U16 desc[UR12][R2.64+0x62], R49 ;  /* 0x0000623102000986 */ /* 0x0001e4000c10150c */
        /* <DEDUP_REMOVED lines=8> */
[----:B------:R0:W-:Y:S04]  /*61e0*/  @P6 STG.E.U16 desc[UR12][R2.64+0x70], R52 ;  /* 0x0000703402006986 */ /* 0x0001e8000c10150c */
[----:B------:R1:W-:Y:S01]  /*61f0*/  @P5 STG.E.U16 desc[UR12][R8.64+0x72], R53 ;  /* 0x0000723508005986 */ /* 0x0003e2000c10150c */
[----:B0-----:R-:W-:Y:S02]  /*6200*/  @P2 IMAD.MOV.U32 R2, RZ, RZ, R6 ;  /* 0x000000ffff022224 */ /* 0x001fe400078e0006 */
[----:B------:R-:W-:-:S05]  /*6210*/  @P2 IMAD.MOV.U32 R3, RZ, RZ, R7 ;  /* 0x000000ffff032224 */ /* 0x000fca00078e0007 */
[----:B------:R1:W-:Y:S01]  /*6220*/  @P2 STG.E.U16 desc[UR12][R2.64+0x70], R54 ;  /* 0x0000703602002986 */ /* 0x0003e2000c10150c */
[----:B------:R-:W-:Y:S05]  /*6230*/  @!P1 EXIT ;  /* 0x000000000000994d */ /* 0x000fea0003800000 */
[----:B------:R-:W-:-:S05]  /*6240*/  F2FP.F16.F32.PACK_AB R0, RZ, R0 ;  /* 0x00000000ff00723e */ /* 0x000fca00000000ff */
[----:B------:R-:W-:Y:S01]  /*6250*/  STG.E.U16 desc[UR12][R6.64+0x72], R0 ;  /* 0x0000720006007986 */ /* 0x000fe2000c10150c */
[----:B------:R-:W-:Y:S05]  /*6260*/  EXIT ;  /* 0x000000000000794d */ /* 0x000fea0003800000 */
.L_x_14:
[----:B------:R-:W-:-:S13]  /*6270*/  ISETP.NE.AND P0, PT, R8, RZ, PT ;  /* 0x000000ff0800720c */ /* 0x000fda0003f05270 */
[----:B------:R-:W-:Y:S05]  /*6280*/  @P0 EXIT ;  /* 0x000000000000094d */ /* 0x000fea0003800000 */
[----:B------:R-:W-:-:S13]  /*6290*/  ELECT P0, URZ, PT ;  /* 0x00000000003f782f */ /* 0x000fda0003800000 */
[----:B------:R-:W-:Y:S05]  /*62a0*/  @!P0 BRA `(.L_x_151) ;  /* 0x0000000400c48947 */ /* 0x000fea0003800000 */
[----:B------:R-:W-:-:S13]  /*62b0*/  ISETP.GE.AND P0, PT, R5, 0x1, PT ;  /* 0x000000010500780c */ /* 0x000fda0003f06270 */
[----:B------:R-:W-:Y:S05]  /*62c0*/  @!P0 BRA `(.L_x_151) ;  /* 0x0000000400bc8947 */ /* 0x000fea0003800000 */
[----:B----45:R-:W0:Y:S01]  /*62d0*/  S2R R14, SR_CgaCtaId ;  /* 0x00000000000e7919 */ /* 0x030e220000008800 */
[----:B------:R-:W-:Y:S01]  /*62e0*/  IMAD.SHL.U32 R20, R11, 0x80, RZ ;  /* 0x000000800b147824 */ /* 0x000fe200078e00ff */
[----:B------:R-:W-:Y:S01]  /*62f0*/  ULDC UR4, c[0x0][0x384] ;  /* 0x0000e10000047ab9 */ /* 0x000fe20000000800 */
[----:B------:R-:W-:Y:S01]  /*6300*/  IMAD R0, R16, R17, RZ ;  /* 0x0000001110007224 */ /* 0x000fe200078e02ff */
[----:B------:R-:W-:Y:S01]  /*6310*/  LOP3.LUT P0, RZ, R10, 0x1f, RZ, 0xc0, !PT ;  /* 0x0000001f0aff7812 */ /* 0x000fe2000780c0ff */
[----:B------:R-:W-:Y:S01]  /*6320*/  IMAD.HI.U32 R4, R20, UR4, RZ ;  /* 0x0000000414047c27 */ /* 0x000fe2000f8e00ff */
[----:B------:R-:W-:Y:S01]  /*6330*/  ULDC UR5, c[0x0][0x388] ;  /* 0x0000e20000057ab9 */ /* 0x000fe20000000800 */
[C---:B------:R-:W-:Y:S02]  /*6340*/  ISETP.NE.AND P1, PT, R13.reuse, RZ, PT ;  /* 0x000000ff0d00720c */ /* 0x040fe40003f25270 */
[----:B------:R-:W-:Y:S01]  /*6350*/  CS2R R10, SRZ ;  /* 0x00000000000a7805 */ /* 0x000fe2000001ff00 */
[----:B------:R-:W-:Y:S01]  /*6360*/  IMAD.SHL.U32 R21, R12, 0x40, RZ ;  /* 0x000000400c157824 */ /* 0x000fe200078e00ff */
[----:B------:R-:W-:Y:S01]  /*6370*/  ISETP.NE.OR P0, PT, R13, RZ, !P0 ;  /* 0x000000ff0d00720c */ /* 0x000fe20004705670 */
[----:B------:R-:W-:Y:S01]  /*6380*/  IMAD R8, R7, R0, 0x1 ;  /* 0x0000000107087424 */ /* 0x000fe200078e0200 */
[----:B------:R-:W-:Y:S01]  /*6390*/  LOP3.LUT R23, R3, 0x2, RZ, 0xfc, !PT ;  /* 0x0000000203177812 */ /* 0x000fe200078efcff */
[----:B------:R-:W-:Y:S01]  /*63a0*/  IMAD.MOV.U32 R6, RZ, RZ, 0x1 ;  /* 0x00000001ff067424 */ /* 0x000fe200078e00ff */
[----:B------:R-:W-:Y:S01]  /*63b0*/  SHF.R.U32.HI R4, RZ, UR5, R4 ;  /* 0x00000005ff047c19 */ /* 0x000fe20008011604 */
[----:B------:R-:W-:-:S02]  /*63c0*/  IMAD.MOV.U32 R9, RZ, RZ, RZ ;  /* 0x000000ffff097224 */ /* 0x000fc400078e00ff */
[----:B------:R-:W-:Y:S02]  /*63d0*/  IMAD.MOV.U32 R12, RZ, RZ, RZ ;  /* 0x000000ffff0c7224 */ /* 0x000fe400078e00ff */
[C---:B0-----:R-:W-:Y:S02]  /*63e0*/  IMAD.SHL.U32 R2, R14.reuse, 0x400, RZ ;  /* 0x000004000e027824 */ /* 0x041fe400078e00ff */
[----:B------:R-:W-:-:S03]  /*63f0*/  IMAD.SHL.U32 R0, R14, 0x10, RZ ;  /* 0x000000100e007824 */ /* 0x000fc600078e00ff */
[----:B------:R-:W-:-:S07]  /*6400*/  LOP3.LUT R2, R2, 0x400, RZ, 0xc0, !PT ;  /* 0x0000040002027812 */ /* 0x000fce00078ec0ff */
.L_x_155:
[----:B------:R-:W0:Y:S01]  /*6410*/  S2R R14, SR_CgaCtaId ;  /* 0x00000000000e7919 */ /* 0x000e220000008800 */
[----:B------:R-:W-:-:S04]  /*6420*/  MOV R13, 0x400 ;  /* 0x00000400000d7802 */ /* 0x000fc80000000f00 */
[----:B0-----:R-:W-:Y:S02]  /*6430*/  LEA R22, R14, R13, 0x18 ;  /* 0x0000000d0e167211 */ /* 0x001fe400078ec0ff */
[----:B------:R-:W-:-:S03]  /*6440*/  SHF.L.U32 R13, R6, 0x1f, RZ ;  /* 0x0000001f060d7819 */ /* 0x000fc600000006ff */
[----:B------:R-:W-:-:S07]  /*6450*/  IMAD R14, R9, 0x8, R22 ;  /* 0x00000008090e7824 */ /* 0x000fce00078e0216 */
.L_x_152:
[----:B0-----:R0:W1:Y:S02]  /*6460*/  SYNCS.PHASECHK.TRANS64.TRYWAIT P2, [R14+URZ+0x36090], R13 ;  /* 0x0360900d0e0075a7 */ /* 0x001064000804017f */
[----:B-1----:R-:W-:Y:S05]  /*6470*/  @!P2 NANOSLEEP.SYNCS 0x989680 ;  /* 0x009896800000a95d */ /* 0x002fea0003900000 */
[----:B------:R-:W1:Y:S02]  /*6480*/  @!P2 SYNCS.PHASECHK.TRANS64 P2, [R14+URZ+0x36090], R13 ;  /* 0x0360900d0e00a5a7 */ /* 0x000e64000804007f */
[----:B-1----:R-:W-:Y:S05]  /*6490*/  @!P2 BRA `(.L_x_152) ;  /* 0xfffffffc00f0a947 */ /* 0x002fea000383ffff */
[----:B0-----:R-:W0:Y:S02]  /*64a0*/  @!P1 LDC R13, c[0x0][0x500] ;  /* 0x00014000ff0d9b82 */ /* 0x001e240000000800 */
[----:B0-----:R0:W-:Y:S02]  /*64b0*/  @!P1 SYNCS.ARRIVE.TRANS64 RZ, [R14+URZ+0x36000], R13 ;  /* 0x0360000d0eff99a7 */ /* 0x0011e4000800003f */
[----:B0-----:R-:W-:-:S04]  /*64c0*/  PRMT R13, R23, 0x9910, RZ ;  /* 0x00009910170d7816 */ /* 0x001fc800000000ff */
[----:B------:R-:W-:-:S13]  /*64d0*/  ISETP.NE.AND P2, PT, R13, 0x2, PT ;  /* 0x000000020d00780c */ /* 0x000fda0003f45270 */
[----:B------:R-:W-:Y:S05]  /*64e0*/  @P2 BRA `(.L_x_153) ;  /* 0x0000000000042947 */ /* 0x000fea0003800000 */
[----:B------:R-:W-:Y:S01]  /*64f0*/  BPT.TRAP 0x1 ;  /* 0x000000040000795c */ /* 0x000fe20000300000 */
.L_x_153:
[----:B------:R-:W-:Y:S05]  /*6500*/  @P0 BRA `(.L_x_154) ;  /* 0x0000000000040947 */ /* 0x000fea0003800000 */
[----:B------:R-:W-:Y:S01]  /*6510*/  BPT.TRAP 0x1 ;  /* 0x000000040000795c */ /* 0x000fe20000300000 */
.L_x_154:
[----:B---3--:R-:W0:Y:S01]  /*6520*/  LDC R15, c[0x0][0x380] ;  /* 0x0000e000ff0f7b82 */ /* 0x008e220000000800 */
[----:B------:R-:W-:Y:S01]  /*6530*/  R2UR UR4, R4 ;  /* 0x00000000040472ca */ /* 0x000fe200000e0000 */
[----:B------:R-:W-:Y:S01]  /*6540*/  IMAD R13, R9, 0x800, R2 ;  /* 0x00000800090d7824 */ /* 0x000fe200078e0202 */
[----:B------:R-:W-:Y:S01]  /*6550*/  R2UR UR8, R20 ;  /* 0x00000000140872ca */ /* 0x000fe200000e0000 */
[----:B------:R-:W-:Y:S01]  /*6560*/  ULDC UR20, c[0x0][0x38c] ;  /* 0x0000e30000147ab9 */ /* 0x000fe20000000800 */
[----:B------:R-:W-:Y:S01]  /*6570*/  R2UR UR17, R14 ;  /* 0x000000000e1172ca */ /* 0x000fe200000e0000 */
[----:B------:R-:W-:Y:S01]  /*6580*/  IMAD R13, R13, 0x2, R22 ;  /* 0x000000020d0d7824 */ /* 0x000fe200078e0216 */
[----:B------:R-:W-:Y:S01]  /*6590*/  UISETP.NE.AND UP0, UPT, UR20, 0x1, UPT ;  /* 0x000000011400788c */ /* 0x000fe2000bf05270 */
[----:B------:R-:W1:Y:S01]  /*65a0*/  LDC.64 R16, c[0x0][0x3b8] ;  /* 0x0000ee00ff107b82 */ /* 0x000e620000000a00 */
[C---:B------:R-:W-:Y:S01]  /*65b0*/  R2UR UR18, R12.reuse ;  /* 0x000000000c1272ca */ /* 0x040fe200000e0000 */
[----:B------:R-:W-:Y:S01]  /*65c0*/  VIADD R12, R12, 0x1 ;  /* 0x000000010c0c7836 */ /* 0x000fe20000000000 */
[----:B------:R-:W-:Y:S01]  /*65d0*/  R2UR UR9, R13 ;  /* 0x000000000d0972ca */ /* 0x000fe200000e0000 */
[----:B------:R-:W-:Y:S01]  /*65e0*/  VIADD R8, R8, 0xffffffff ;  /* 0xffffffff08087836 */ /* 0x000fe20000000000 */
[----:B------:R-:W-:Y:S01]  /*65f0*/  R2UR UR5, R22 ;  /* 0x00000000160572ca */ /* 0x000fe200000e0000 */
[----:B------:R-:W-:Y:S01]  /*6600*/  ULDC.64 UR26, c[0x0][0x198] ;  /* 0x00006600001a7ab9 */ /* 0x000fe20000000a00 */
[----:B------:R-:W-:Y:S01]  /*6610*/  R2UR UR16, R9 ;  /* 0x00000000091072ca */ /* 0x000fe200000e0000 */
[----:B------:R-:W1:Y:S01]  /*6620*/  LDC.64 R18, c[0x0][0x3d8] ;  /* 0x0000f600ff127b82 */ /* 0x000e620000000a00 */
[----:B------:R-:W-:Y:S01]  /*6630*/  R2UR UR12, R11 ;  /* 0x000000000b0c72ca */ /* 0x000fe200000e0000 */
[----:B------:R-:W-:Y:S01]  /*6640*/  @UP0 ULDC.64 UR10, c[0x0][0x390] ;  /* 0x0000e400000a0ab9 */ /* 0x000fe20000000a00 */
[----:B------:R-:W-:Y:S01]  /*6650*/  R2UR UR13, R10 ;  /* 0x000000000a0d72ca */ /* 0x000fe200000e0000 */
[----:B------:R-:W-:Y:S01]  /*6660*/  ULDC.64 UR14, c[0x0][0x3b0] ;  /* 0x0000ec00000e7ab9 */ /* 0x000fe20000000a00 */
[----:B------:R-:W-:Y:S01]  /*6670*/  ULDC.64 UR22, c[0x0][0x3d0] ;  /* 0x0000f40000167ab9 */ /* 0x000fe20000000a00 */
[----:B------:R-:W-:Y:S01]  /*6680*/  USHF.L.U32 UR18, UR18, 0x5, URZ ;  /* 0x0000000512127899 */ /* 0x000fe2000800063f */
[----:B------:R-:W-:Y:S01]  /*6690*/  ISETP.GT.AND P5, PT, R8, 0x1, PT ;  /* 0x000000010800780c */ /* 0x000fe20003fa4270 */
[----:B------:R-:W-:Y:S01]  /*66a0*/  VIADD R9, R9, 0x1 ;  /* 0x0000000109097836 */ /* 0x000fe20000000000 */
[----:B0-----:R-:W-:Y:S01]  /*66b0*/  ISETP.NE.AND P2, PT, R15, 0x1, PT ;  /* 0x000000010f00780c */ /* 0x001fe20003f45270 */
[----:B------:R-:W-:-:S02]  /*66c0*/  UIADD3 UR17, UR17, 0x36000, URZ ;  /* 0x0003600011117890 */ /* 0x000fc4000fffe03f */
[----:B------:R-:W-:Y:S01]  /*66d0*/  ULEA UR16, UR16, UR5, 0xd ;  /* 0x0000000510107291 */ /* 0x000fe2000f8e683f */
[C---:B------:R-:W-:Y:S01]  /*66e0*/  ISETP.NE.AND P4, PT, R9.reuse, 0x12, PT ;  /* 0x000000120900780c */ /* 0x040fe20003f85270 */
[----:B------:R-:W-:Y:S01]  /*66f0*/  UMOV UR28, 0x30000 ;  /* 0x00030000001c7882 */ /* 0x000fe20000000000 */
[----:B------:R-:W-:Y:S01]  /*6700*/  UMOV UR24, 0x0 ;  /* 0x0000000000187882 */ /* 0x000fe20000000000 */
[----:B------:R-:W-:Y:S01]  /*6710*/  UMOV UR25, 0x10000000 ;  /* 0x1000000000197882 */ /* 0x000fe20000000000 */
[----:B------:R-:W-:-:S05]  /*6720*/  SEL R9, R9, RZ, P4 ;  /* 0x000000ff09097207 */ /* 0x000fca0002000000 */
[----:B------:R-:W-:Y:S01]  /*6730*/  @P2 IMAD.U32 R24, RZ, RZ, UR4 ;  /* 0x00000004ff182e24 */ /* 0x000fe2000f8e00ff */
[----:B------:R-:W-:Y:S01]  /*6740*/  UIADD3 UR4, UP1, UR26, 0xf0, URZ ;  /* 0x000000f01a047890 */ /* 0x000fe2000ff3e03f */
[----:B-1----:R-:W-:Y:S01]  /*6750*/  IMAD R13, R11, R16, R18 ;  /* 0x000000100b0d7224 */ /* 0x002fe200078e0212 */
[----:B------:R-:W-:Y:S01]  /*6760*/  UIADD3 UR26, UP2, UR26, 0x1f0, URZ ;  /* 0x000001f01a1a7890 */ /* 0x000fe2000ff5e03f */
[----:B------:R-:W-:Y:S01]  /*6770*/  IMAD R14, R10, R17, R19 ;  /* 0x000000110a0e7224 */ /* 0x000fe200078e0213 */
[----:B------:R-:W-:Y:S01]  /*6780*/  @P2 R2UR UR8, R24 ;  /* 0x00000000180822ca */ /* 0x000fe200000e0000 */
[----:B------:R-:W-:Y:S01]  /*6790*/  UIADD3.X UR5, URZ, UR27, URZ, UP1, !UPT ;  /* 0x0000001b3f057290 */ /* 0x000fe20008ffe43f */
[C---:B------:R-:W-:Y:S01]  /*67a0*/  ISETP.NE.AND P2, PT, R12.reuse, R7, PT ;  /* 0x000000070c00720c */ /* 0x040fe20003f45270 */
[----:B------:R-:W-:Y:S01]  /*67b0*/  UIADD3.X UR27, URZ, UR27, URZ, UP2, !UPT ;  /* 0x0000001b3f1b7290 */ /* 0x000fe200097fe43f */
[----:B------:R-:W-:Y:S02]  /*67c0*/  PRMT R13, R13, 0x40, R14 ;  /* 0x000000400d0d7816 */ /* 0x000fe4000000000e */
[----:B------:R-:W-:-:S07]  /*67d0*/  SEL R12, R12, RZ, P2 ;  /* 0x000000ff0c0c7207 */ /* 0x000fce0001000000 */
[----:B------:R-:W-:Y:S02]  /*67e0*/  UIADD3 UR6, -UR8, URZ, URZ ;  /* 0x0000003f08067290 */ /* 0x000fe4000fffe13f */
[----:B------:R-:W-:-:S04]  /*67f0*/  UMOV UR21, UR8 ;  /* 0x0000000800157c82 */ /* 0x000fc80008000000 */
[----:B------:R-:W-:Y:S01]  /*6800*/  IMAD R14, R15, UR6, R20 ;  /* 0x000000060f0e7c24 */ /* 0x000fe2000f8e0214 */
[----:B------:R-:W-:Y:S01]  /*6810*/  UIMAD.WIDE.U32 UR6, UR8, UR10, URZ ;  /* 0x0000000a080672a5 */ /* 0x000fe2000f8e003f */
[----:B------:R-:W0:Y:S01]  /*6820*/  LDC R15, c[0x0][0x3c8] ;  /* 0x0000f200ff0f7b82 */ /* 0x000e220000000800 */
[----:B------:R-:W-:Y:S02]  /*6830*/  R2UR UR10, R21 ;  /* 0x00000000150a72ca */ /* 0x000fe400000e0000 */
[----:B------:R-:W-:Y:S01]  /*6840*/  @UP0 USHF.R.U32.HI UR21, URZ, UR11, UR7 ;  /* 0x0000000b3f150299 */ /* 0x000fe20008011607 */
[----:B------:R-:W-:Y:S01]  /*6850*/  R2UR UR19, R14 ;  /* 0x000000000e1372ca */ /* 0x000fe200000e0000 */
[----:B------:R-:W-:Y:S01]  /*6860*/  VIADD R14, R11, 0x1 ;  /* 0x000000010b0e7836 */ /* 0x000fe20000000000 */
[----:B------:R-:W-:Y:S01]  /*6870*/  R2UR UR7, R13 ;  /* 0x000000000d0772ca */ /* 0x000fe200000e0000 */
[----:B------:R-:W-:Y:S01]  /*6880*/  @P2 IMAD.MOV R14, RZ, RZ, R11 ;  /* 0x000000ffff0e2224 */ /* 0x000fe200078e020b */
[----:B------:R-:W-:Y:S01]  /*6890*/  R2UR UR11, R0 ;  /* 0x00000000000b72ca */ /* 0x000fe200000e0000 */
[----:B------:R-:W-:Y:S01]  /*68a0*/  UIADD3 UR6, -UR21, URZ, URZ ;  /* 0x0000003f15067290 */ /* 0x000fe2000fffe13f */
[----:B------:R-:W-:Y:S01]  /*68b0*/  SEL R11, RZ, 0x1, P4 ;  /* 0x00000001ff0b7807 */ /* 0x000fe20002000000 */
[----:B------:R-:W-:-:S02]  /*68c0*/  VIADD R13, R10, 0x1 ;  /* 0x000000010a0d7836 */ /* 0x000fc40000000000 */
[----:B------:R-:W-:Y:S01]  /*68d0*/  UIMAD UR20, UR20, UR6, UR8 ;  /* 0x00000006141472a4 */ /* 0x000fe2000f8e0208 */
[----:B------:R-:W-:Y:S01]  /*68e0*/  LOP3.LUT R6, R6, R11, RZ, 0x3c, !PT ;  /* 0x0000000b06067212 */ /* 0x000fe200078e3cff */
[----:B------:R-:W-:Y:S02]  /*68f0*/  UIADD3 UR8, UR9, 0x24000, URZ ;  /* 0x0002400009087890 */ /* 0x000fe4000fffe03f */
[----:B------:R-:W-:Y:S02]  /*6900*/  UIMAD UR19, UR19, UR14, UR22 ;  /* 0x0000000e131372a4 */ /* 0x000fe4000f8e0216 */
[----:B------:R-:W-:Y:S02]  /*6910*/  UIMAD UR20, UR20, UR15, UR23 ;  /* 0x0000000f141472a4 */ /* 0x000fe4000f8e0217 */
[----:B------:R-:W-:Y:S02]  /*6920*/  UPRMT UR6, UR7, 0x5410, URZ ;  /* 0x0000541007067896 */ /* 0x000fe4000800003f */
[----:B------:R-:W-:Y:S01]  /*6930*/  ULOP3.LUT UR11, UR18, 0x10, UR11, 0xf8, !UPT ;  /* 0x00000010120b7892 */ /* 0x000fe2000f8ef80b */
[----:B0-----:R-:W-:Y:S01]  /*6940*/  ISETP.NE.AND P3, PT, R14, R15, PT ;  /* 0x0000000f0e00720c */ /* 0x001fe20003f65270 */
[----:B------:R-:W-:-:S03]  /*6950*/  UMOV UR9, UR17 ;  /* 0x0000001100097c82 */ /* 0x000fc60008000000 */
[----:B------:R-:W-:Y:S02]  /*6960*/  SEL R11, R14, RZ, P3 ;  /* 0x000000ff0e0b7207 */ /* 0x000fe40001800000 */
[----:B------:R0:W-:Y:S07]  /*6970*/  UTMALDG.4D.IM2COL [UR16], [UR4], UR6 ;  /* 0x00000010040073b4 */ /* 0x0001ee0008058006 */
[----:B------:R-:W-:Y:S01]  /*6980*/  @P3 IMAD.MOV R13, RZ, RZ, R10 ;  /* 0x000000ffff0d3224 */ /* 0x000fe200078e020a */
[----:B------:R0:W-:Y:S03]  /*6990*/  UTMALDG.4D.MULTICAST [UR8], [UR26], UR28, desc[UR24] ;  /* 0x000018081a0073b4 */ /* 0x0001e6000801981c */
[----:B------:R-:W-:Y:S01]  /*69a0*/  IMAD.MOV.U32 R10, RZ, RZ, R13 ;  /* 0x000000ffff0a7224 */ /* 0x000fe200078e000d */
[----:B0-----:R-:W-:Y:S06]  /*69b0*/  @P5 BRA `(.L_x_155) ;  /* 0xfffffff800945947 */ /* 0x001fec000383ffff */
.L_x_151:
[----:B------:R-:W-:Y:S01]  /*69c0*/  ISETP.GE.U32.AND P2, PT, R5, 0x12, PT ;  /* 0x000000120500780c */ /* 0x000fe20003f46070 */
[----:B------:R-:W-:Y:S05]  /*69d0*/  WARPSYNC.ALL ;  /* 0x0000000000007948 */ /* 0x000fea0003800000 */
[----:B------:R-:W-:-:S07]  /*69e0*/  ELECT P1, URZ, PT ;  /* 0x00000000003f782f */ /* 0x000fce0003820000 */
[----:B------:R-:W-:-:S05]  /*69f0*/  @P2 IMAD.WIDE.U32 R6, R5, 0x38e38e39, RZ ;  /* 0x38e38e3905062825 */ /* 0x000fca00078e00ff */
[----:B-----5:R-:W-:-:S04]  /*6a00*/  @P2 SHF.R.U32.HI R0, RZ, 0x2, R7 ;  /* 0x00000002ff002819 */ /* 0x020fc80000011607 */
[----:B------:R-:W-:-:S04]  /*6a10*/  @P2 LOP3.LUT R0, R0, 0x1, RZ, 0xc0, !PT ;  /* 0x0000000100002812 */ /* 0x000fc800078ec0ff */
[----:B------:R-:W-:Y:S01]  /*6a20*/  @P2 ISETP.NE.U32.AND P0, PT, R0, 0x1, PT ;  /* 0x000000010000280c */ /* 0x000fe20003f05070 */
[----:B------:R-:W-:-:S12]  /*6a30*/  @!P1 EXIT ;  /* 0x000000000000994d */ /* 0x000fd80003800000 */
[----:B------:R-:W-:Y:S01]  /*6a40*/  LOP3.LUT R3, R3, 0x2, RZ, 0xfc, !PT ;  /* 0x0000000203037812 */ /* 0x000fe200078efcff */
[----:B------:R-:W-:Y:S01]  /*6a50*/  IMAD.MOV.U32 R4, RZ, RZ, 0x1 ;  /* 0x00000001ff047424 */ /* 0x000fe200078e00ff */
[----:B------:R-:W-:Y:S02]  /*6a60*/  @P2 ISETP.NE.U32.AND.EX P0, PT, RZ, RZ, PT, P0 ;  /* 0x000000ffff00220c */ /* 0x000fe40003f05100 */
[----:B------:R-:W-:Y:S02]  /*6a70*/  ISETP.NE.AND P1, PT, R3, 0x3, PT ;  /* 0x000000030300780c */ /* 0x000fe40003f25270 */
[----:B------:R-:W-:-:S11]  /*6a80*/  @P2 SEL R4, RZ, 0x1, !P0 ;  /* 0x00000001ff042807 */ /* 0x000fd60004000000 */
[----:B------:R-:W-:Y:S05]  /*6a90*/  @!P1 BRA `(.L_x_156) ;  /* 0x0000000000049947 */ /* 0x000fea0003800000 */
[----:B------:R-:W-:Y:S01]  /*6aa0*/  BPT.TRAP 0x1 ;  /* 0x000000040000795c */ /* 0x000fe20000300000 */
.L_x_156:
[----:B------:R-:W0:Y:S01]  /*6ab0*/  S2R R7, SR_CgaCtaId ;  /* 0x0000000000077919 */ /* 0x000e220000008800 */
[----:B------:R-:W-:Y:S01]  /*6ac0*/  IMAD.WIDE.U32 R2, R5, 0x38e38e39, RZ ;  /* 0x38e38e3905027825 */ /* 0x000fe200078e00ff */
[----:B------:R-:W-:-:S04]  /*6ad0*/  MOV R0, 0x400 ;  /* 0x0000040000007802 */ /* 0x000fc80000000f00 */
[----:B------:R-:W-:Y:S02]  /*6ae0*/  SHF.R.U32.HI R2, RZ, 0x2, R3 ;  /* 0x00000002ff027819 */ /* 0x000fe40000011603 */
[----:B------:R-:W-:-:S03]  /*6af0*/  SHF.L.U32 R3, R4, 0x1f, RZ ;  /* 0x0000001f04037819 */ /* 0x000fc600000006ff */
[----:B------:R-:W-:Y:S01]  /*6b00*/  IMAD R5, R2, -0x12, R5 ;  /* 0xffffffee02057824 */ /* 0x000fe200078e0205 */
[----:B0-----:R-:W-:-:S05]  /*6b10*/  LEA R0, R7, R0, 0x18 ;  /* 0x0000000007007211 */ /* 0x001fca00078ec0ff */
[----:B------:R-:W-:-:S04]  /*6b20*/  VIADD R0, R0, 0x36090 ;  /* 0x0003609000007836 */ /* 0x000fc80000000000 */
[----:B------:R-:W-:-:S07]  /*6b30*/  IMAD R2, R5, 0x8, R0 ;  /* 0x0000000805027824 */ /* 0x000fce00078e0200 */
.L_x_157:
[----:B0-----:R0:W1:Y:S02]  /*6b40*/  SYNCS.PHASECHK.TRANS64.TRYWAIT P0, [R2+URZ], R3 ;  /* 0x00000003020075a7 */ /* 0x001064000800017f */
[----:B-1----:R-:W-:Y:S05]  /*6b50*/  @!P0 NANOSLEEP.SYNCS 0x989680 ;  /* 0x009896800000895d */ /* 0x002fea0003900000 */
[----:B------:R-:W1:Y:S02]  /*6b60*/  @!P0 SYNCS.PHASECHK.TRANS64 P0, [R2+URZ], R3 ;  /* 0x00000003020085a7 */ /* 0x000e64000800007f */
[----:B-1----:R-:W-:Y:S05]  /*6b70*/  @!P0 BRA `(.L_x_157) ;  /* 0xfffffffc00f08947 */ /* 0x002fea000383ffff */
[----:B------:R-:W-:-:S05]  /*6b80*/  VIADD R5, R5, 0x1 ;  /* 0x0000000105057836 */ /* 0x000fca0000000000 */
[----:B------:R-:W-:-:S04]  /*6b90*/  ISETP.NE.AND P0, PT, R5, 0x12, PT ;  /* 0x000000120500780c */ /* 0x000fc80003f05270 */
[----:B0-----:R-:W-:Y:S02]  /*6ba0*/  SEL R3, RZ, 0x1, P0 ;  /* 0x00000001ff037807 */ /* 0x001fe40000000000 */
[----:B------:R-:W-:Y:S02]  /*6bb0*/  SEL R5, R5, RZ, P0 ;  /* 0x000000ff05057207 */ /* 0x000fe40000000000 */
[----:B------:R-:W-:-:S03]  /*6bc0*/  LOP3.LUT R7, R4, R3, RZ, 0x3c, !PT ;  /* 0x0000000304077212 */ /* 0x000fc600078e3cff */
[----:B------:R-:W-:Y:S01]  /*6bd0*/  IMAD R2, R5, 0x8, R0 ;  /* 0x0000000805027824 */ /* 0x000fe200078e0200 */
[----:B------:R-:W-:-:S07]  /*6be0*/  SHF.L.U32 R3, R7, 0x1f, RZ ;  /* 0x0000001f07037819 */ /* 0x000fce00000006ff */
.L_x_158:
        /* <DEDUP_REMOVED lines=11> */
.L_x_159:
        /* <DEDUP_REMOVED lines=11> */
.L_x_160:
        /* <DEDUP_REMOVED lines=11> */
.L_x_161:
        /* <DEDUP_REMOVED lines=11> */
.L_x_162:
        /* <DEDUP_REMOVED lines=11> */
.L_x_163:
        /* <DEDUP_REMOVED lines=11> */
.L_x_164:
        /* <DEDUP_REMOVED lines=11> */
.L_x_165:
        /* <DEDUP_REMOVED lines=11> */
.L_x_166:
        /* <DEDUP_REMOVED lines=11> */
.L_x_167:
        /* <DEDUP_REMOVED lines=11> */
.L_x_168:
        /* <DEDUP_REMOVED lines=11> */
.L_x_169:
        /* <DEDUP_REMOVED lines=11> */
.L_x_170:
        /* <DEDUP_REMOVED lines=11> */
.L_x_171:
        /* <DEDUP_REMOVED lines=11> */
.L_x_172:
        /* <DEDUP_REMOVED lines=11> */
.L_x_173:
        /* <DEDUP_REMOVED lines=11> */
.L_x_174:
[----:B0-----:R0:W1:Y:S02]  /*76f0*/  SYNCS.PHASECHK.TRANS64.TRYWAIT P0, [R5+URZ], R0 ;  /* 0x00000000050075a7 */ /* 0x001064000800017f */
[----:B-1----:R-:W-:Y:S05]  /*7700*/  @!P0 NANOSLEEP.SYNCS 0x989680 ;  /* 0x009896800000895d */ /* 0x002fea0003900000 */
[----:B------:R-:W1:Y:S02]  /*7710*/  @!P0 SYNCS.PHASECHK.TRANS64 P0, [R5+URZ], R0 ;  /* 0x00000000050085a7 */ /* 0x000e64000800007f */
[----:B-1----:R-:W-:Y:S05]  /*7720*/  @P0 EXIT ;  /* 0x000000000000094d */ /* 0x002fea0003800000 */
[----:B------:R-:W-:Y:S05]  /*7730*/  BRA `(.L_x_174) ;  /* 0xfffffffc00ec7947 */ /* 0x000fea000383ffff */
.L_x_175:
[----:B------:R-:W-:-:S00]  /*7740*/  BRA `(.L_x_175) ;  /* 0xfffffffc00fc7947 */ /* 0x000fc0000383ffff */
[----:B------:R-:W-:-:S00]  /*7750*/  NOP ;  /* 0x0000000000007918 */ /* 0x000fc00000000000 */
        /* <DEDUP_REMOVED lines=10> */
.L_x_176:


//--------------------- .nv.shared._ZN7cutlass13device_kernelINS_4conv6kernel13ConvUniversalINS1_16ConvProblemShapeILNS1_8OperatorE1ELi2EEENS1_10collective14CollectiveConvINS1_46MainloopSm90TmaGmmaWarpSpecializedImplicitGemmILS5_1ELi18ELi2EN4cute5tupleIJNSA_1CILi2EEENSC_ILi1EEESE_EEENS1_36KernelImplicitTmaWarpSpecializedSm90ELi1EEENSB_IJNSC_ILi128EEENSC_ILi64EEENSB_IJNSC_ILi32EEEEEEEEENS_6half_tESN_NSA_8TiledMMAINSA_8MMA_AtomIJNSA_4SM904GMMA25MMA_64x64x16_F32F16F16_SSILNSR_5MajorE0ELST_1ELNSR_7ScaleInE1ELSU_1EEEEEENSA_6LayoutINSB_IJSE_SE_SE_EEENSB_IJNSC_ILi0EEESZ_SZ_EEEEENSB_IJNSA_10UnderscoreES12_S12_EEEEENS7_6detail26Sm90ImplicitGemmTileTraitsINSA_20SM90_TMA_LOAD_IM2COLENSA_14ComposedLayoutINSA_7SwizzleILi2ELi4ELi3EEENSA_18smem_ptr_flag_bitsILi16EEENSX_INSB_IJNSB_IJNSC_ILi8EEENSC_ILi16EEEEEENSB_IJSK_SE_EEENSB_IJSE_NSC_ILi18EEEEEEEEENSB_IJNSB_IJSK_NSC_ILi256EEEEEENSB_IJSE_SZ_EEENSB_IJSZ_NSC_ILi4096EEEEEEEEEEEEEvEENS16_INSA_23SM90_TMA_LOAD_MULTICASTENS18_INS19_ILi3ELi4ELi3EEES1C_NSX_INSB_IJNSB_IJSJ_SE_EEENSB_IJS1D_NSC_ILi4EEEEEES1I_EEENSB_IJS1M_NSB_IJSJ_NSC_ILi512EEEEEENSB_IJSZ_NSC_ILi2048EEEEEEEEEEEEEvEEEENS_8epilogue10collective6detail29Sm90TmaWarpSpecializedAdapterINS29_15DefaultEpilogueISN_NSB_IJNSB_IJlllEEESE_SZ_EEES2E_NS28_6thread17LinearCombinationISN_Li1EffLNS2F_9ScaleType4KindE0ELNS_15FloatRoundStyleE2ESN_EENS_4gemm15EpilogueDefaultEEEEEvvEEEEvNT_6ParamsE --------------------------
	.section	.nv.shared._ZN7cutlass13device_kernelINS_4conv6kernel13ConvUniversalINS1_16ConvProblemShapeILNS1_8OperatorE1ELi2EEENS1_10collective14CollectiveConvINS1_46MainloopSm90TmaGmmaWarpSpecializedImplicitGemmILS5_1ELi18ELi2EN4cute5tupleIJNSA_1CILi2EEENSC_ILi1EEESE_EEENS1_36KernelImplicitTmaWarpSpecializedSm90ELi1EEENSB_IJNSC_ILi128EEENSC_ILi64EEENSB_IJNSC_ILi32EEEEEEEEENS_6half_tESN_NSA_8TiledMMAINSA_8MMA_AtomIJNSA_4SM904GMMA25MMA_64x64x16_F32F16F16_SSILNSR_5MajorE0ELST_1ELNSR_7ScaleInE1ELSU_1EEEEEENSA_6LayoutINSB_IJSE_SE_SE_EEENSB_IJNSC_ILi0EEESZ_SZ_EEEEENSB_IJNSA_10UnderscoreES12_S12_EEEEENS7_6detail26Sm90ImplicitGemmTileTraitsINSA_20SM90_TMA_LOAD_IM2COLENSA_14ComposedLayoutINSA_7SwizzleILi2ELi4ELi3EEENSA_18smem_ptr_flag_bitsILi16EEENSX_INSB_IJNSB_IJNSC_ILi8EEENSC_ILi16EEEEEENSB_IJSK_SE_EEENSB_IJSE_NSC_ILi18EEEEEEEEENSB_IJNSB_IJSK_NSC_ILi256EEEEEENSB_IJSE_SZ_EEENSB_IJSZ_NSC_ILi4096EEEEEEEEEEEEEvEENS16_INSA_23SM90_TMA_LOAD_MULTICASTENS18_INS19_ILi3ELi4ELi3EEES1C_NSX_INSB_IJNSB_IJSJ_SE_EEENSB_IJS1D_NSC_ILi4EEEEEES1I_EEENSB_IJS1M_NSB_IJSJ_NSC_ILi512EEEEEENSB_IJSZ_NSC_ILi2048EEEEEEEEEEEEEvEEEENS_8epilogue10collective6detail29Sm90TmaWarpSpecializedAdapterINS29_15DefaultEpilogueISN_NSB_IJNSB_IJlllEEESE_SZ_EEES2E_NS28_6thread17LinearCombinationISN_Li1EffLNS2F_9ScaleType4KindE0ELNS_15FloatRoundStyleE2ESN_EENS_4gemm15EpilogueDefaultEEEEEvvEEEEvNT_6ParamsE,"aw",@nobits
	.sectionflags	@""
	.align	16
	.zero		1024


//--------------------- .nv.shared.reserved.0     --------------------------
	.section	.nv.shared.reserved.0,"aw",@nobits
	.weak		__nv_reservedSMEM_offset_0_alias
	.size		__nv_reservedSMEM_offset_0_alias, 0, 0
	.other		__nv_reservedSMEM_offset_0_alias,@"STO_CUDA_RESERVED_SHARED STV_DEFAULT"
__nv_reservedSMEM_offset_0_alias:
	.zero		0


//--------------------- .nv.global                --------------------------
	.section	.nv.global,"aw",@nobits
.nv.global:
	.type		_ZN39_INTERNAL_bffabbaa_4_k_cu_37dcdbb3_26694cute1_E,@object
	.size		_ZN39_INTERNAL_bffabbaa_4_k_cu_37dcdbb3_26694cute1_E,(_ZN39_INTERNAL_bffabbaa_4_k_cu_37dcdbb3_26694cuda3std3__45__cpo6cbeginE - _ZN39_INTERNAL_bffabbaa_4_k_cu_37dcdbb3_26694cute1_E)
_ZN39_INTERNAL_bffabbaa_4_k_cu_37dcdbb3_26694cute1_E:
	.zero		1
	.type		_ZN39_INTERNAL_bffabbaa_4_k_cu_37dcdbb3_26694cuda3std3__45__cpo6cbeginE,@object
	.size		_ZN39_INTERNAL_bffabbaa_4_k_cu_37dcdbb3_26694cuda3std3__45__cpo6cbeginE,(_ZN39_INTERNAL_bffabbaa_4_k_cu_37dcdbb3_26694cuda3std3__48in_placeE - _ZN39_INTERNAL_bffabbaa_4_k_cu_37dcdbb3_26694cuda3std3__45__cpo6cbeginE)
_ZN39_INTERNAL_bffabbaa_4_k_cu_37dcdbb3_26694cuda3std3__45__cpo6cbeginE:
	.zero		1
	.type		_ZN39_INTERNAL_bffabbaa_4_k_cu_37dcdbb3_26694cuda3std3__48in_placeE,@object
	.size		_ZN39_INTERNAL_bffabbaa_4_k_cu_37dcdbb3_26694cuda3std3__48in_placeE,(_ZN39_INTERNAL_bffabbaa_4_k_cu_37dcdbb3_26694cuda3std6ranges3__45__cpo9iter_moveE - _ZN39_INTERNAL_bffabbaa_4_k_cu_37dcdbb3_26694cuda3std3__48in_placeE)
_ZN39_INTERNAL_bffabbaa_4_k_cu_37dcdbb3_26694cuda3std3__48in_placeE:
	.zero		1
	.type		_ZN39_INTERNAL_bffabbaa_4_k_cu_37dcdbb3_26694cuda3std6ranges3__45__cpo9iter_moveE,@object
	.size		_ZN39_INTERNAL_bffabbaa_4_k_cu_37dcdbb3_26694cuda3std6ranges3__45__cpo9iter_moveE,(_ZN39_INTERNAL_bffabbaa_4_k_cu_37dcdbb3_26694cuda3std3__45__cpo5beginE - _ZN39_INTERNAL_bffabbaa_4_k_cu_37dcdbb3_26694cuda3std6ranges3__45__cpo9iter_moveE)
_ZN39_INTERNAL_bffabbaa_4_k_cu_37dcdbb3_26694cuda3std6ranges3__45__cpo9iter_moveE:
	.zero		1
	.type		_ZN39_INTERNAL_bffabbaa_4_k_cu_37dcdbb3_26694cuda3std3__45__cpo5beginE,@object
	.size		_ZN39_INTERNAL_bffabbaa_4_k_cu_37dcdbb3_26694cuda3std3__45__cpo5beginE,(_ZN39_INTERNAL_bffabbaa_4_k_cu_37dcdbb3_26694cuda3std3__441_GLOBAL__N__bffabbaa_4_k_cu_37dcdbb3_26696ignoreE - _ZN39_INTERNAL_bffabbaa_4_k_cu_37dcdbb3_26694cuda3std3__45__cpo5beginE)
_ZN39_INTERNAL_bffabbaa_4_k_cu_37dcdbb3_26694cuda3std3__45__cpo5beginE:
	.zero		1
	.type		_ZN39_INTERNAL_bffabbaa_4_k_cu_37dcdbb3_26694cuda3std3__441_GLOBAL__N__bffabbaa_4_k_cu_37dcdbb3_26696ignoreE,@object
	.size		_ZN39_INTERNAL_bffabbaa_4_k_cu_37dcdbb3_26694cuda3std3__441_GLOBAL__N__bffabbaa_4_k_cu_37dcdbb3_26696ignoreE,(_ZN39_INTERNAL_bffabbaa_4_k_cu_37dcdbb3_26694cute7productE - _ZN39_INTERNAL_bffabbaa_4_k_cu_37dcdbb3_26694cuda3std3__441_GLOBAL__N__bffabbaa_4_k_cu_37dcdbb3_26696ignoreE)
_ZN39_INTERNAL_bffabbaa_4_k_cu_37dcdbb3_26694cuda3std3__441_GLOBAL__N__bffabbaa_4_k_cu_37dcdbb3_26696ignoreE:
	.zero		1
	.type		_ZN39_INTERNAL_bffabbaa_4_k_cu_37dcdbb3_26694cute7productE,@object
	.size		_ZN39_INTERNAL_bffabbaa_4_k_cu_37dcdbb3_26694cute7productE,(_ZN39_INTERNAL_bffabbaa_4_k_cu_37dcdbb3_26694cuda3std3__45__cpo3endE - _ZN39_INTERNAL_bffabbaa_4_k_cu_37dcdbb3_26694cute7productE)
_ZN39_INTERNAL_bffabbaa_4_k_cu_37dcdbb3_26694cute7productE:
	.zero		1
	.type		_ZN39_INTERNAL_bffabbaa_4_k_cu_37dcdbb3_26694cuda3std3__45__cpo3endE,@object
	.size		_ZN39_INTERNAL_bffabbaa_4_k_cu_37dcdbb3_26694cuda3std3__45__cpo3endE,(_ZN39_INTERNAL_bffabbaa_4_k_cu_37dcdbb3_26694cuda3std3__419piecewise_constructE - _ZN39_INTERNAL_bffabbaa_4_k_cu_37dcdbb3_26694cuda3std3__45__cpo3endE)
_ZN39_INTERNAL_bffabbaa_4_k_cu_37dcdbb3_26694cuda3std3__45__cpo3endE:
	.zero		1
	.type		_ZN39_INTERNAL_bffabbaa_4_k_cu_37dcdbb3_26694cuda3std3__419piecewise_constructE,@object
	.size		_ZN39_INTERNAL_bffabbaa_4_k_cu_37dcdbb3_26694cuda3std3__419piecewise_constructE,(_ZN39_INTERNAL_bffabbaa_4_k_cu_37dcdbb3_26694cuda3std3__45__cpo4cendE - _ZN39_INTERNAL_bffabbaa_4_k_cu_37dcdbb3_26694cuda3std3__419piecewise_constructE)
_ZN39_INTERNAL_bffabbaa_4_k_cu_37dcdbb3_26694cuda3std3__419piecewise_constructE:
	.zero		1
	.type		_ZN39_INTERNAL_bffabbaa_4_k_cu_37dcdbb3_26694cuda3std3__45__cpo4cendE,@object
	.size		_ZN39_INTERNAL_bffabbaa_4_k_cu_37dcdbb3_26694cuda3std3__45__cpo4cendE,(_ZN39_INTERNAL_bffabbaa_4_k_cu_37dcdbb3_26694cuda3std6ranges3__45__cpo4swapE - _ZN39_INTERNAL_bffabbaa_4_k_cu_37dcdbb3_26694cuda3std3__45__cpo4cendE)
_ZN39_INTERNAL_bffabbaa_4_k_cu_37dcdbb3_26694cuda3std3__45__cpo4cendE:
	.zero		1
	.type		_ZN39_INTERNAL_bffabbaa_4_k_cu_37dcdbb3_26694cuda3std6ranges3__45__cpo4swapE,@object
	.size		_ZN39_INTERNAL_bffabbaa_4_k_cu_37dcdbb3_26694cuda3std6ranges3__45__cpo4swapE,(.L_7 - _ZN39_INTERNAL_bffabbaa_4_k_cu_37dcdbb3_26694cuda3std6ranges3__45__cpo4swapE)
_ZN39_INTERNAL_bffabbaa_4_k_cu_37dcdbb3_26694cuda3std6ranges3__45__cpo4swapE:
	.zero		1
.L_7:


//--------------------- .nv.constant0._ZN7cutlass13device_kernelINS_4conv6kernel13ConvUniversalINS1_16ConvProblemShapeILNS1_8OperatorE1ELi2EEENS1_10collective14CollectiveConvINS1_46MainloopSm90TmaGmmaWarpSpecializedImplicitGemmILS5_1ELi18ELi2EN4cute5tupleIJNSA_1CILi2EEENSC_ILi1EEESE_EEENS1_36KernelImplicitTmaWarpSpecializedSm90ELi1EEENSB_IJNSC_ILi128EEENSC_ILi64EEENSB_IJNSC_ILi32EEEEEEEEENS_6half_tESN_NSA_8TiledMMAINSA_8MMA_AtomIJNSA_4SM904GMMA25MMA_64x64x16_F32F16F16_SSILNSR_5MajorE0ELST_1ELNSR_7ScaleInE1ELSU_1EEEEEENSA_6LayoutINSB_IJSE_SE_SE_EEENSB_IJNSC_ILi0EEESZ_SZ_EEEEENSB_IJNSA_10UnderscoreES12_S12_EEEEENS7_6detail26Sm90ImplicitGemmTileTraitsINSA_20SM90_TMA_LOAD_IM2COLENSA_14ComposedLayoutINSA_7SwizzleILi2ELi4ELi3EEENSA_18smem_ptr_flag_bitsILi16EEENSX_INSB_IJNSB_IJNSC_ILi8EEENSC_ILi16EEEEEENSB_IJSK_SE_EEENSB_IJSE_NSC_ILi18EEEEEEEEENSB_IJNSB_IJSK_NSC_ILi256EEEEEENSB_IJSE_SZ_EEENSB_IJSZ_NSC_ILi4096EEEEEEEEEEEEEvEENS16_INSA_23SM90_TMA_LOAD_MULTICASTENS18_INS19_ILi3ELi4ELi3EEES1C_NSX_INSB_IJNSB_IJSJ_SE_EEENSB_IJS1D_NSC_ILi4EEEEEES1I_EEENSB_IJS1M_NSB_IJSJ_NSC_ILi512EEEEEENSB_IJSZ_NSC_ILi2048EEEEEEEEEEEEEvEEEENS_8epilogue10collective6detail29Sm90TmaWarpSpecializedAdapterINS29_15DefaultEpilogueISN_NSB_IJNSB_IJlllEEESE_SZ_EEES2E_NS28_6thread17LinearCombinationISN_Li1EffLNS2F_9ScaleType4KindE0ELNS_15FloatRoundStyleE2ESN_EENS_4gemm15EpilogueDefaultEEEEEvvEEEEvNT_6ParamsE --------------------------
	.section	.nv.constant0._ZN7cutlass13device_kernelINS_4conv6kernel13ConvUniversalINS1_16ConvProblemShapeILNS1_8OperatorE1ELi2EEENS1_10collective14CollectiveConvINS1_46MainloopSm90TmaGmmaWarpSpecializedImplicitGemmILS5_1ELi18ELi2EN4cute5tupleIJNSA_1CILi2EEENSC_ILi1EEESE_EEENS1_36KernelImplicitTmaWarpSpecializedSm90ELi1EEENSB_IJNSC_ILi128EEENSC_ILi64EEENSB_IJNSC_ILi32EEEEEEEEENS_6half_tESN_NSA_8TiledMMAINSA_8MMA_AtomIJNSA_4SM904GMMA25MMA_64x64x16_F32F16F16_SSILNSR_5MajorE0ELST_1ELNSR_7ScaleInE1ELSU_1EEEEEENSA_6LayoutINSB_IJSE_SE_SE_EEENSB_IJNSC_ILi0EEESZ_SZ_EEEEENSB_IJNSA_10UnderscoreES12_S12_EEEEENS7_6detail26Sm90ImplicitGemmTileTraitsINSA_20SM90_TMA_LOAD_IM2COLENSA_14ComposedLayoutINSA_7SwizzleILi2ELi4ELi3EEENSA_18smem_ptr_flag_bitsILi16EEENSX_INSB_IJNSB_IJNSC_ILi8EEENSC_ILi16EEEEEENSB_IJSK_SE_EEENSB_IJSE_NSC_ILi18EEEEEEEEENSB_IJNSB_IJSK_NSC_ILi256EEEEEENSB_IJSE_SZ_EEENSB_IJSZ_NSC_ILi4096EEEEEEEEEEEEEvEENS16_INSA_23SM90_TMA_LOAD_MULTICASTENS18_INS19_ILi3ELi4ELi3EEES1C_NSX_INSB_IJNSB_IJSJ_SE_EEENSB_IJS1D_NSC_ILi4EEEEEES1I_EEENSB_IJS1M_NSB_IJSJ_NSC_ILi512EEEEEENSB_IJSZ_NSC_ILi2048EEEEEEEEEEEEEvEEEENS_8epilogue10collective6detail29Sm90TmaWarpSpecializedAdapterINS29_15DefaultEpilogueISN_NSB_IJNSB_IJlllEEESE_SZ_EEES2E_NS28_6thread17LinearCombinationISN_Li1EffLNS2F_9ScaleType4KindE0ELNS_15FloatRoundStyleE2ESN_EENS_4gemm15EpilogueDefaultEEEEEvvEEEEvNT_6ParamsE,"a",@progbits
	.sectionflags	@""
	.align	4
.nv.constant0._ZN7cutlass13device_kernelINS_4conv6kernel13ConvUniversalINS1_16ConvProblemShapeILNS1_8OperatorE1ELi2EEENS1_10collective14CollectiveConvINS1_46MainloopSm90TmaGmmaWarpSpecializedImplicitGemmILS5_1ELi18ELi2EN4cute5tupleIJNSA_1CILi2EEENSC_ILi1EEESE_EEENS1_36KernelImplicitTmaWarpSpecializedSm90ELi1EEENSB_IJNSC_ILi128EEENSC_ILi64EEENSB_IJNSC_ILi32EEEEEEEEENS_6half_tESN_NSA_8TiledMMAINSA_8MMA_AtomIJNSA_4SM904GMMA25MMA_64x64x16_F32F16F16_SSILNSR_5MajorE0ELST_1ELNSR_7ScaleInE1ELSU_1EEEEEENSA_6LayoutINSB_IJSE_SE_SE_EEENSB_IJNSC_ILi0EEESZ_SZ_EEEEENSB_IJNSA_10UnderscoreES12_S12_EEEEENS7_6detail26Sm90ImplicitGemmTileTraitsINSA_20SM90_TMA_LOAD_IM2COLENSA_14ComposedLayoutINSA_7SwizzleILi2ELi4ELi3EEENSA_18smem_ptr_flag_bitsILi16EEENSX_INSB_IJNSB_IJNSC_ILi8EEENSC_ILi16EEEEEENSB_IJSK_SE_EEENSB_IJSE_NSC_ILi18EEEEEEEEENSB_IJNSB_IJSK_NSC_ILi256EEEEEENSB_IJSE_SZ_EEENSB_IJSZ_NSC_ILi4096EEEEEEEEEEEEEvEENS16_INSA_23SM90_TMA_LOAD_MULTICASTENS18_INS19_ILi3ELi4ELi3EEES1C_NSX_INSB_IJNSB_IJSJ_SE_EEENSB_IJS1D_NSC_ILi4EEEEEES1I_EEENSB_IJS1M_NSB_IJSJ_NSC_ILi512EEEEEENSB_IJSZ_NSC_ILi2048EEEEEEEEEEEEEvEEEENS_8epilogue10collective6detail29Sm90TmaWarpSpecializedAdapterINS29_15DefaultEpilogueISN_NSB_IJNSB_IJlllEEESE_SZ_EEES2E_NS28_6thread17LinearCombinationISN_Li1EffLNS2F_9ScaleType4KindE0ELNS_15FloatRoundStyleE2ESN_EENS_4gemm15EpilogueDefaultEEEEEvvEEEEvNT_6ParamsE:
	.zero		1536


//--------------------- SYMBOLS --------------------------

	.type		.nv.reservedSmem.offset0,@object
	.size		.nv.reservedSmem.offset0,0x4
